//
// Generated by NVIDIA NVVM Compiler
//
// Compiler Build ID: CL-36424714
// Cuda compilation tools, release 13.0, V13.0.88
// Based on NVVM 20.0.0
//

.version 9.0
.target sm_100
.address_size 64

	// .globl	_Z31gradientAndClassificationKernelPKtPjS1_jj
.const .align 4 .b8 g_th[64] = {0, 0, 0, 0, 1, 0, 0, 0, 2, 0, 0, 0, 2, 0, 0, 0, 2, 0, 0, 0, 2, 0, 0, 0, 2, 0, 0, 0, 3, 0, 0, 0, 3, 0, 0, 0, 3, 0, 0, 0, 3, 0, 0, 0, 3, 0, 0, 0, 3, 0, 0, 0, 3, 0, 0, 0, 3, 0, 0, 0, 4};
.const .align 4 .b8 g_alfLuma_dy_filter[48] = {253, 255, 255, 255, 253, 255, 255, 255, 253, 255, 255, 255, 254, 255, 255, 255, 254, 255, 255, 255, 254, 255, 255, 255, 254, 255, 255, 255, 255, 255, 255, 255, 255, 255, 255, 255, 255, 255, 255, 255};
.const .align 4 .b8 g_alfLuma_dx_filter[48] = {0, 0, 0, 0, 1, 0, 0, 0, 2, 0, 0, 0, 255, 255, 255, 255, 0, 0, 0, 0, 1, 0, 0, 0, 2, 0, 0, 0, 255, 255, 255, 255, 0, 0, 0, 0, 1, 0, 0, 0, 255, 255, 255, 255, 254, 255, 255, 255};
// _ZZ31gradientAndClassificationKernelPKtPjS1_jjE5s_src has been demoted
// _ZZ31gradientAndClassificationKernelPKtPjS1_jjE8s_grad_v has been demoted
// _ZZ31gradientAndClassificationKernelPKtPjS1_jjE8s_grad_h has been demoted
// _ZZ31gradientAndClassificationKernelPKtPjS1_jjE9s_grad_d0 has been demoted
// _ZZ31gradientAndClassificationKernelPKtPjS1_jjE9s_grad_d1 has been demoted
// _ZZ20AlfFilterLuma_kernelPtPKtPKjS3_PKsPKiiiiE9s_recTile has been demoted

.visible .entry _Z31gradientAndClassificationKernelPKtPjS1_jj(
	.param .u64 .ptr .align 1 _Z31gradientAndClassificationKernelPKtPjS1_jj_param_0,
	.param .u64 .ptr .align 1 _Z31gradientAndClassificationKernelPKtPjS1_jj_param_1,
	.param .u64 .ptr .align 1 _Z31gradientAndClassificationKernelPKtPjS1_jj_param_2,
	.param .u32 _Z31gradientAndClassificationKernelPKtPjS1_jj_param_3,
	.param .u32 _Z31gradientAndClassificationKernelPKtPjS1_jj_param_4
)
{
	.local .align 16 .b8 	__local_depot0[32];
	.reg .b64 	%SP;
	.reg .b64 	%SPL;
	.reg .pred 	%p<69>;
	.reg .b32 	%r<448>;
	.reg .b64 	%rd<69>;
	// demoted variable
	.shared .align 4 .b8 _ZZ31gradientAndClassificationKernelPKtPjS1_jjE5s_src[7056];
	// demoted variable
	.shared .align 4 .b8 _ZZ31gradientAndClassificationKernelPKtPjS1_jjE8s_grad_v[6400];
	// demoted variable
	.shared .align 4 .b8 _ZZ31gradientAndClassificationKernelPKtPjS1_jjE8s_grad_h[6400];
	// demoted variable
	.shared .align 4 .b8 _ZZ31gradientAndClassificationKernelPKtPjS1_jjE9s_grad_d0[6400];
	// demoted variable
	.shared .align 4 .b8 _ZZ31gradientAndClassificationKernelPKtPjS1_jjE9s_grad_d1[6400];
	mov.u64 	%SPL, __local_depot0;
	ld.param.u64 	%rd6, [_Z31gradientAndClassificationKernelPKtPjS1_jj_param_0];
	ld.param.u64 	%rd7, [_Z31gradientAndClassificationKernelPKtPjS1_jj_param_1];
	ld.param.u64 	%rd8, [_Z31gradientAndClassificationKernelPKtPjS1_jj_param_2];
	ld.param.u32 	%r69, [_Z31gradientAndClassificationKernelPKtPjS1_jj_param_3];
	ld.param.u32 	%r70, [_Z31gradientAndClassificationKernelPKtPjS1_jj_param_4];
	cvta.to.global.u64 	%rd1, %rd6;
	cvta.to.global.u64 	%rd2, %rd8;
	cvta.to.global.u64 	%rd3, %rd7;
	mov.u32 	%r1, %tid.x;
	mov.u32 	%r2, %tid.y;
	mov.u32 	%r71, %ctaid.x;
	shl.b32 	%r3, %r71, 5;
	mov.u32 	%r72, %ctaid.y;
	shl.b32 	%r4, %r72, 5;
	setp.gt.u32 	%p1, %r2, 41;
	@%p1 bra 	$L__BB0_10;
	mov.u32 	%r5, %ntid.x;
	mov.u32 	%r6, %ntid.y;
	add.s32 	%r7, %r1, %r5;
	max.u32 	%r73, %r7, 42;
	setp.lt.u32 	%p2, %r7, 42;
	selp.u32 	%r74, 1, 0, %p2;
	add.s32 	%r75, %r7, %r74;
	sub.s32 	%r76, %r73, %r75;
	div.u32 	%r77, %r76, %r5;
	add.s32 	%r8, %r77, %r74;
	and.b32  	%r9, %r8, 3;
	add.s32 	%r78, %r3, %r1;
	min.s32 	%r79, %r70, %r78;
	max.s32 	%r10, %r79, 1;
	add.s32 	%r80, %r78, %r5;
	min.s32 	%r81, %r70, %r80;
	max.s32 	%r11, %r81, 1;
	add.s32 	%r12, %r7, %r5;
	add.s32 	%r82, %r80, %r5;
	min.s32 	%r83, %r70, %r82;
	max.s32 	%r13, %r83, 1;
	add.s32 	%r14, %r12, %r5;
	mov.u32 	%r439, %r2;
$L__BB0_2:
	setp.gt.u32 	%p3, %r1, 41;
	@%p3 bra 	$L__BB0_9;
	setp.eq.s32 	%p4, %r9, 3;
	add.s32 	%r84, %r4, %r439;
	min.s32 	%r85, %r69, %r84;
	max.s32 	%r86, %r85, 1;
	add.s32 	%r87, %r86, -1;
	mad.lo.s32 	%r16, %r87, %r70, -1;
	mov.u32 	%r88, _ZZ31gradientAndClassificationKernelPKtPjS1_jjE5s_src;
	mad.lo.s32 	%r17, %r439, 168, %r88;
	mov.u32 	%r440, %r1;
	@%p4 bra 	$L__BB0_7;
	setp.eq.s32 	%p5, %r9, 0;
	add.s32 	%r89, %r16, %r10;
	mul.wide.u32 	%rd9, %r89, 2;
	add.s64 	%rd10, %rd1, %rd9;
	ld.global.u16 	%r90, [%rd10];
	shl.b32 	%r91, %r1, 2;
	add.s32 	%r18, %r17, %r91;
	st.shared.u32 	[%r18], %r90;
	mov.u32 	%r440, %r7;
	@%p5 bra 	$L__BB0_7;
	setp.eq.s32 	%p6, %r9, 1;
	add.s32 	%r92, %r16, %r11;
	mul.wide.u32 	%rd11, %r92, 2;
	add.s64 	%rd12, %rd1, %rd11;
	ld.global.u16 	%r93, [%rd12];
	shl.b32 	%r19, %r5, 2;
	add.s32 	%r20, %r18, %r19;
	st.shared.u32 	[%r20], %r93;
	mov.u32 	%r440, %r12;
	@%p6 bra 	$L__BB0_7;
	add.s32 	%r94, %r16, %r13;
	mul.wide.u32 	%rd13, %r94, 2;
	add.s64 	%rd14, %rd1, %rd13;
	ld.global.u16 	%r95, [%rd14];
	add.s32 	%r96, %r20, %r19;
	st.shared.u32 	[%r96], %r95;
	mov.u32 	%r440, %r14;
$L__BB0_7:
	setp.lt.u32 	%p7, %r8, 3;
	@%p7 bra 	$L__BB0_9;
$L__BB0_8:
	add.s32 	%r97, %r3, %r440;
	min.s32 	%r98, %r70, %r97;
	max.s32 	%r99, %r98, 1;
	add.s32 	%r100, %r16, %r99;
	mul.wide.u32 	%rd15, %r100, 2;
	add.s64 	%rd16, %rd1, %rd15;
	ld.global.u16 	%r101, [%rd16];
	shl.b32 	%r102, %r440, 2;
	add.s32 	%r103, %r17, %r102;
	st.shared.u32 	[%r103], %r101;
	add.s32 	%r104, %r97, %r5;
	min.s32 	%r105, %r70, %r104;
	max.s32 	%r106, %r105, 1;
	add.s32 	%r107, %r16, %r106;
	mul.wide.u32 	%rd17, %r107, 2;
	add.s64 	%rd18, %rd1, %rd17;
	ld.global.u16 	%r108, [%rd18];
	shl.b32 	%r109, %r5, 2;
	add.s32 	%r110, %r103, %r109;
	st.shared.u32 	[%r110], %r108;
	add.s32 	%r111, %r104, %r5;
	min.s32 	%r112, %r70, %r111;
	max.s32 	%r113, %r112, 1;
	add.s32 	%r114, %r16, %r113;
	mul.wide.u32 	%rd19, %r114, 2;
	add.s64 	%rd20, %rd1, %rd19;
	ld.global.u16 	%r115, [%rd20];
	add.s32 	%r116, %r110, %r109;
	st.shared.u32 	[%r116], %r115;
	add.s32 	%r117, %r111, %r5;
	min.s32 	%r118, %r70, %r117;
	max.s32 	%r119, %r118, 1;
	add.s32 	%r120, %r16, %r119;
	mul.wide.u32 	%rd21, %r120, 2;
	add.s64 	%rd22, %rd1, %rd21;
	ld.global.u16 	%r121, [%rd22];
	add.s32 	%r122, %r116, %r109;
	st.shared.u32 	[%r122], %r121;
	add.s32 	%r440, %r109, %r440;
	setp.lt.u32 	%p8, %r440, 42;
	@%p8 bra 	$L__BB0_8;
$L__BB0_9:
	add.s32 	%r439, %r439, %r6;
	setp.lt.u32 	%p9, %r439, 42;
	@%p9 bra 	$L__BB0_2;
$L__BB0_10:
	bar.sync 	0;
	setp.gt.u32 	%p10, %r2, 39;
	@%p10 bra 	$L__BB0_27;
	mov.u32 	%r25, %ntid.x;
	mov.u32 	%r26, %ntid.y;
	add.s32 	%r27, %r1, %r25;
	max.u32 	%r123, %r27, 40;
	setp.lt.u32 	%p11, %r27, 40;
	selp.u32 	%r124, 1, 0, %p11;
	add.s32 	%r125, %r27, %r124;
	sub.s32 	%r126, %r123, %r125;
	div.u32 	%r28, %r126, %r25;
	add.s32 	%r127, %r28, %r124;
	and.b32  	%r29, %r127, 1;
	shl.b32 	%r128, %r25, 2;
	mov.u32 	%r129, _ZZ31gradientAndClassificationKernelPKtPjS1_jjE9s_grad_d0;
	add.s32 	%r30, %r129, %r128;
	mov.u32 	%r130, _ZZ31gradientAndClassificationKernelPKtPjS1_jjE9s_grad_d1;
	add.s32 	%r31, %r130, %r128;
	mov.u32 	%r442, %r2;
$L__BB0_12:
	setp.gt.u32 	%p12, %r1, 39;
	@%p12 bra 	$L__BB0_26;
	setp.ne.s32 	%p13, %r29, 0;
	mul.lo.s32 	%r131, %r442, 160;
	mov.u32 	%r132, _ZZ31gradientAndClassificationKernelPKtPjS1_jjE8s_grad_v;
	add.s32 	%r33, %r132, %r131;
	mov.u32 	%r133, _ZZ31gradientAndClassificationKernelPKtPjS1_jjE8s_grad_h;
	add.s32 	%r34, %r133, %r131;
	mov.u32 	%r134, _ZZ31gradientAndClassificationKernelPKtPjS1_jjE9s_grad_d0;
	add.s32 	%r35, %r134, %r131;
	mov.u32 	%r135, _ZZ31gradientAndClassificationKernelPKtPjS1_jjE9s_grad_d1;
	add.s32 	%r36, %r135, %r131;
	mov.u32 	%r136, _ZZ31gradientAndClassificationKernelPKtPjS1_jjE5s_src;
	mad.lo.s32 	%r37, %r442, 168, %r136;
	mov.u32 	%r443, %r1;
	@%p13 bra 	$L__BB0_17;
	or.b32  	%r137, %r1, %r442;
	and.b32  	%r138, %r137, 1;
	setp.eq.b32 	%p14, %r138, 1;
	not.pred 	%p15, %p14;
	@%p15 bra 	$L__BB0_16;
	shl.b32 	%r139, %r1, 2;
	add.s32 	%r140, %r33, %r139;
	mov.b32 	%r141, 0;
	st.shared.u32 	[%r140], %r141;
	add.s32 	%r142, %r34, %r139;
	st.shared.u32 	[%r142], %r141;
	add.s32 	%r143, %r35, %r139;
	st.shared.u32 	[%r143], %r141;
	add.s32 	%r144, %r36, %r139;
	st.shared.u32 	[%r144], %r141;
	mov.u32 	%r443, %r27;
	bra.uni 	$L__BB0_17;
$L__BB0_16:
	shl.b32 	%r145, %r1, 2;
	add.s32 	%r146, %r37, %r145;
	ld.shared.u32 	%r147, [%r146+172];
	shl.b32 	%r148, %r147, 1;
	ld.shared.u32 	%r149, [%r146+4];
	ld.shared.u32 	%r150, [%r146+340];
	add.s32 	%r151, %r149, %r150;
	sub.s32 	%r152, %r148, %r151;
	abs.s32 	%r153, %r152;
	ld.shared.u32 	%r154, [%r146+168];
	ld.shared.u32 	%r155, [%r146+176];
	add.s32 	%r156, %r154, %r155;
	sub.s32 	%r157, %r148, %r156;
	abs.s32 	%r158, %r157;
	ld.shared.u32 	%r159, [%r146];
	ld.shared.u32 	%r160, [%r146+344];
	add.s32 	%r161, %r159, %r160;
	sub.s32 	%r162, %r148, %r161;
	abs.s32 	%r163, %r162;
	ld.shared.u32 	%r164, [%r146+8];
	ld.shared.u32 	%r165, [%r146+336];
	add.s32 	%r166, %r164, %r165;
	sub.s32 	%r167, %r148, %r166;
	abs.s32 	%r168, %r167;
	add.s32 	%r169, %r33, %r145;
	st.shared.u32 	[%r169], %r153;
	add.s32 	%r170, %r34, %r145;
	st.shared.u32 	[%r170], %r158;
	add.s32 	%r171, %r35, %r145;
	st.shared.u32 	[%r171], %r163;
	add.s32 	%r172, %r36, %r145;
	st.shared.u32 	[%r172], %r168;
	mov.u32 	%r443, %r27;
$L__BB0_17:
	setp.lt.u32 	%p16, %r27, 40;
	selp.s32 	%r173, -1, 0, %p16;
	setp.eq.s32 	%p17, %r28, %r173;
	@%p17 bra 	$L__BB0_26;
	add.s32 	%r446, %r25, %r443;
	mul.lo.s32 	%r174, %r442, 160;
	shl.b32 	%r175, %r25, 2;
	mov.u32 	%r176, _ZZ31gradientAndClassificationKernelPKtPjS1_jjE8s_grad_v;
	add.s32 	%r177, %r176, %r175;
	add.s32 	%r40, %r177, %r174;
	shl.b32 	%r445, %r443, 2;
	mov.u32 	%r178, _ZZ31gradientAndClassificationKernelPKtPjS1_jjE8s_grad_h;
	add.s32 	%r179, %r178, %r175;
	add.s32 	%r42, %r179, %r174;
	add.s32 	%r43, %r30, %r174;
	add.s32 	%r44, %r31, %r174;
	shl.b32 	%r180, %r446, 2;
	mad.lo.s32 	%r181, %r442, 168, %r180;
	mov.u32 	%r182, _ZZ31gradientAndClassificationKernelPKtPjS1_jjE5s_src;
	add.s32 	%r183, %r182, %r181;
	add.s32 	%r444, %r183, 172;
$L__BB0_19:
	or.b32  	%r184, %r443, %r442;
	and.b32  	%r185, %r184, 1;
	setp.eq.b32 	%p18, %r185, 1;
	@%p18 bra 	$L__BB0_21;
	add.s32 	%r191, %r37, %r445;
	ld.shared.u32 	%r192, [%r191+172];
	shl.b32 	%r193, %r192, 1;
	ld.shared.u32 	%r194, [%r191+4];
	ld.shared.u32 	%r195, [%r191+340];
	add.s32 	%r196, %r194, %r195;
	sub.s32 	%r197, %r193, %r196;
	abs.s32 	%r198, %r197;
	ld.shared.u32 	%r199, [%r191+168];
	ld.shared.u32 	%r200, [%r191+176];
	add.s32 	%r201, %r199, %r200;
	sub.s32 	%r202, %r193, %r201;
	abs.s32 	%r203, %r202;
	ld.shared.u32 	%r204, [%r191];
	ld.shared.u32 	%r205, [%r191+344];
	add.s32 	%r206, %r204, %r205;
	sub.s32 	%r207, %r193, %r206;
	abs.s32 	%r208, %r207;
	ld.shared.u32 	%r209, [%r191+8];
	ld.shared.u32 	%r210, [%r191+336];
	add.s32 	%r211, %r209, %r210;
	sub.s32 	%r212, %r193, %r211;
	abs.s32 	%r213, %r212;
	add.s32 	%r214, %r33, %r445;
	st.shared.u32 	[%r214], %r198;
	add.s32 	%r215, %r34, %r445;
	st.shared.u32 	[%r215], %r203;
	add.s32 	%r216, %r35, %r445;
	st.shared.u32 	[%r216], %r208;
	add.s32 	%r217, %r36, %r445;
	st.shared.u32 	[%r217], %r213;
	bra.uni 	$L__BB0_22;
$L__BB0_21:
	add.s32 	%r186, %r33, %r445;
	mov.b32 	%r187, 0;
	st.shared.u32 	[%r186], %r187;
	add.s32 	%r188, %r34, %r445;
	st.shared.u32 	[%r188], %r187;
	add.s32 	%r189, %r35, %r445;
	st.shared.u32 	[%r189], %r187;
	add.s32 	%r190, %r36, %r445;
	st.shared.u32 	[%r190], %r187;
$L__BB0_22:
	or.b32  	%r218, %r446, %r442;
	and.b32  	%r219, %r218, 1;
	setp.eq.b32 	%p19, %r219, 1;
	not.pred 	%p20, %p19;
	@%p20 bra 	$L__BB0_24;
	add.s32 	%r220, %r40, %r445;
	mov.b32 	%r221, 0;
	st.shared.u32 	[%r220], %r221;
	add.s32 	%r222, %r42, %r445;
	st.shared.u32 	[%r222], %r221;
	add.s32 	%r223, %r43, %r445;
	st.shared.u32 	[%r223], %r221;
	add.s32 	%r224, %r44, %r445;
	st.shared.u32 	[%r224], %r221;
	bra.uni 	$L__BB0_25;
$L__BB0_24:
	ld.shared.u32 	%r225, [%r444];
	shl.b32 	%r226, %r225, 1;
	ld.shared.u32 	%r227, [%r444+-168];
	ld.shared.u32 	%r228, [%r444+168];
	add.s32 	%r229, %r227, %r228;
	sub.s32 	%r230, %r226, %r229;
	abs.s32 	%r231, %r230;
	ld.shared.u32 	%r232, [%r444+-4];
	ld.shared.u32 	%r233, [%r444+4];
	add.s32 	%r234, %r232, %r233;
	sub.s32 	%r235, %r226, %r234;
	abs.s32 	%r236, %r235;
	ld.shared.u32 	%r237, [%r444+-172];
	ld.shared.u32 	%r238, [%r444+172];
	add.s32 	%r239, %r237, %r238;
	sub.s32 	%r240, %r226, %r239;
	abs.s32 	%r241, %r240;
	ld.shared.u32 	%r242, [%r444+-164];
	ld.shared.u32 	%r243, [%r444+164];
	add.s32 	%r244, %r242, %r243;
	sub.s32 	%r245, %r226, %r244;
	abs.s32 	%r246, %r245;
	add.s32 	%r247, %r40, %r445;
	st.shared.u32 	[%r247], %r231;
	add.s32 	%r248, %r42, %r445;
	st.shared.u32 	[%r248], %r236;
	add.s32 	%r249, %r43, %r445;
	st.shared.u32 	[%r249], %r241;
	add.s32 	%r250, %r44, %r445;
	st.shared.u32 	[%r250], %r246;
$L__BB0_25:
	add.s32 	%r251, %r443, %r25;
	add.s32 	%r443, %r251, %r25;
	shl.b32 	%r252, %r25, 1;
	add.s32 	%r446, %r446, %r252;
	shl.b32 	%r253, %r25, 3;
	add.s32 	%r445, %r445, %r253;
	add.s32 	%r444, %r444, %r253;
	setp.lt.u32 	%p21, %r443, 40;
	@%p21 bra 	$L__BB0_19;
$L__BB0_26:
	add.s32 	%r442, %r442, %r26;
	setp.lt.u32 	%p22, %r442, 40;
	@%p22 bra 	$L__BB0_12;
$L__BB0_27:
	bar.sync 	0;
	add.s32 	%r55, %r3, %r1;
	add.s32 	%r255, %r4, %r2;
	or.b32  	%r256, %r1, %r2;
	and.b32  	%r257, %r256, 992;
	setp.ne.s32 	%p23, %r257, 0;
	setp.ge.u32 	%p24, %r55, %r70;
	setp.ge.u32 	%p25, %r255, %r69;
	or.pred  	%p26, %p24, %p25;
	or.pred  	%p27, %p26, %p23;
	and.b32  	%r258, %r256, 3;
	setp.ne.s32 	%p28, %r258, 0;
	or.pred  	%p29, %p28, %p27;
	@%p29 bra 	$L__BB0_58;
	add.u64 	%rd24, %SPL, 0;
	mul.lo.s32 	%r259, %r2, 160;
	mov.u32 	%r260, _ZZ31gradientAndClassificationKernelPKtPjS1_jjE9s_grad_d1;
	add.s32 	%r261, %r260, %r259;
	mov.u32 	%r262, _ZZ31gradientAndClassificationKernelPKtPjS1_jjE9s_grad_d0;
	add.s32 	%r263, %r262, %r259;
	mov.u32 	%r264, _ZZ31gradientAndClassificationKernelPKtPjS1_jjE8s_grad_h;
	add.s32 	%r265, %r264, %r259;
	mov.u32 	%r266, _ZZ31gradientAndClassificationKernelPKtPjS1_jjE8s_grad_v;
	add.s32 	%r267, %r266, %r259;
	shl.b32 	%r268, %r1, 2;
	add.s32 	%r269, %r267, %r268;
	ld.shared.u32 	%r270, [%r269];
	add.s32 	%r271, %r265, %r268;
	ld.shared.u32 	%r272, [%r271];
	add.s32 	%r273, %r263, %r268;
	ld.shared.u32 	%r274, [%r273];
	add.s32 	%r275, %r261, %r268;
	ld.shared.u32 	%r276, [%r275];
	ld.shared.u32 	%r277, [%r269+8];
	add.s32 	%r278, %r277, %r270;
	ld.shared.u32 	%r279, [%r271+8];
	add.s32 	%r280, %r279, %r272;
	ld.shared.u32 	%r281, [%r273+8];
	add.s32 	%r282, %r281, %r274;
	ld.shared.u32 	%r283, [%r275+8];
	add.s32 	%r284, %r283, %r276;
	ld.shared.u32 	%r285, [%r269+16];
	add.s32 	%r286, %r285, %r278;
	ld.shared.u32 	%r287, [%r271+16];
	add.s32 	%r288, %r287, %r280;
	ld.shared.u32 	%r289, [%r273+16];
	add.s32 	%r290, %r289, %r282;
	ld.shared.u32 	%r291, [%r275+16];
	add.s32 	%r292, %r291, %r284;
	ld.shared.u32 	%r293, [%r269+24];
	add.s32 	%r294, %r293, %r286;
	ld.shared.u32 	%r295, [%r271+24];
	add.s32 	%r296, %r295, %r288;
	ld.shared.u32 	%r297, [%r273+24];
	add.s32 	%r298, %r297, %r290;
	ld.shared.u32 	%r299, [%r275+24];
	add.s32 	%r300, %r299, %r292;
	ld.shared.u32 	%r301, [%r269+320];
	add.s32 	%r302, %r301, %r294;
	ld.shared.u32 	%r303, [%r271+320];
	add.s32 	%r304, %r303, %r296;
	ld.shared.u32 	%r305, [%r273+320];
	add.s32 	%r306, %r305, %r298;
	ld.shared.u32 	%r307, [%r275+320];
	add.s32 	%r308, %r307, %r300;
	ld.shared.u32 	%r309, [%r269+328];
	add.s32 	%r310, %r309, %r302;
	ld.shared.u32 	%r311, [%r271+328];
	add.s32 	%r312, %r311, %r304;
	ld.shared.u32 	%r313, [%r273+328];
	add.s32 	%r314, %r313, %r306;
	ld.shared.u32 	%r315, [%r275+328];
	add.s32 	%r316, %r315, %r308;
	ld.shared.u32 	%r317, [%r269+336];
	add.s32 	%r318, %r317, %r310;
	ld.shared.u32 	%r319, [%r271+336];
	add.s32 	%r320, %r319, %r312;
	ld.shared.u32 	%r321, [%r273+336];
	add.s32 	%r322, %r321, %r314;
	ld.shared.u32 	%r323, [%r275+336];
	add.s32 	%r324, %r323, %r316;
	ld.shared.u32 	%r325, [%r269+344];
	add.s32 	%r326, %r325, %r318;
	ld.shared.u32 	%r327, [%r271+344];
	add.s32 	%r328, %r327, %r320;
	ld.shared.u32 	%r329, [%r273+344];
	add.s32 	%r330, %r329, %r322;
	ld.shared.u32 	%r331, [%r275+344];
	add.s32 	%r332, %r331, %r324;
	ld.shared.u32 	%r333, [%r269+640];
	add.s32 	%r334, %r333, %r326;
	ld.shared.u32 	%r335, [%r271+640];
	add.s32 	%r336, %r335, %r328;
	ld.shared.u32 	%r337, [%r273+640];
	add.s32 	%r338, %r337, %r330;
	ld.shared.u32 	%r339, [%r275+640];
	add.s32 	%r340, %r339, %r332;
	ld.shared.u32 	%r341, [%r269+648];
	add.s32 	%r342, %r341, %r334;
	ld.shared.u32 	%r343, [%r271+648];
	add.s32 	%r344, %r343, %r336;
	ld.shared.u32 	%r345, [%r273+648];
	add.s32 	%r346, %r345, %r338;
	ld.shared.u32 	%r347, [%r275+648];
	add.s32 	%r348, %r347, %r340;
	ld.shared.u32 	%r349, [%r269+656];
	add.s32 	%r350, %r349, %r342;
	ld.shared.u32 	%r351, [%r271+656];
	add.s32 	%r352, %r351, %r344;
	ld.shared.u32 	%r353, [%r273+656];
	add.s32 	%r354, %r353, %r346;
	ld.shared.u32 	%r355, [%r275+656];
	add.s32 	%r356, %r355, %r348;
	ld.shared.u32 	%r357, [%r269+664];
	add.s32 	%r358, %r357, %r350;
	ld.shared.u32 	%r359, [%r271+664];
	add.s32 	%r360, %r359, %r352;
	ld.shared.u32 	%r361, [%r273+664];
	add.s32 	%r362, %r361, %r354;
	ld.shared.u32 	%r363, [%r275+664];
	add.s32 	%r364, %r363, %r356;
	ld.shared.u32 	%r365, [%r269+960];
	add.s32 	%r366, %r365, %r358;
	ld.shared.u32 	%r367, [%r271+960];
	add.s32 	%r368, %r367, %r360;
	ld.shared.u32 	%r369, [%r273+960];
	add.s32 	%r370, %r369, %r362;
	ld.shared.u32 	%r371, [%r275+960];
	add.s32 	%r372, %r371, %r364;
	ld.shared.u32 	%r373, [%r269+968];
	add.s32 	%r374, %r373, %r366;
	ld.shared.u32 	%r375, [%r271+968];
	add.s32 	%r376, %r375, %r368;
	ld.shared.u32 	%r377, [%r273+968];
	add.s32 	%r378, %r377, %r370;
	ld.shared.u32 	%r379, [%r275+968];
	add.s32 	%r380, %r379, %r372;
	ld.shared.u32 	%r381, [%r269+976];
	add.s32 	%r382, %r381, %r374;
	ld.shared.u32 	%r383, [%r271+976];
	add.s32 	%r384, %r383, %r376;
	ld.shared.u32 	%r385, [%r273+976];
	add.s32 	%r386, %r385, %r378;
	ld.shared.u32 	%r387, [%r275+976];
	add.s32 	%r388, %r387, %r380;
	ld.shared.u32 	%r389, [%r269+984];
	add.s32 	%r390, %r389, %r382;
	ld.shared.u32 	%r391, [%r271+984];
	add.s32 	%r392, %r391, %r384;
	ld.shared.u32 	%r393, [%r273+984];
	add.s32 	%r394, %r393, %r386;
	ld.shared.u32 	%r395, [%r275+984];
	add.s32 	%r396, %r395, %r388;
	setp.gt.u32 	%p30, %r390, %r392;
	max.u32 	%r397, %r390, %r392;
	min.u32 	%r398, %r390, %r392;
	selp.b32 	%r399, 1, 3, %p30;
	setp.gt.u32 	%p31, %r394, %r396;
	max.u32 	%r400, %r394, %r396;
	min.u32 	%r401, %r394, %r396;
	selp.b32 	%r402, 0, 2, %p31;
	mul.wide.u32 	%rd25, %r400, %r398;
	mul.wide.u32 	%rd26, %r401, %r397;
	setp.gt.u64 	%p32, %rd25, %rd26;
	selp.b32 	%r403, %r402, %r399, %p32;
	selp.b32 	%r404, %r399, %r402, %p32;
	selp.b32 	%r405, %r400, %r397, %p32;
	selp.b32 	%r406, %r401, %r398, %p32;
	shl.b32 	%r407, %r406, 1;
	setp.gt.u32 	%p33, %r405, %r407;
	selp.u32 	%r408, 1, 0, %p33;
	shl.b32 	%r409, %r405, 1;
	mul.lo.s32 	%r410, %r406, 9;
	setp.gt.u32 	%p34, %r409, %r410;
	selp.b32 	%r411, 2, %r408, %p34;
	add.s32 	%r412, %r392, %r390;
	shr.u32 	%r413, %r412, 6;
	and.b32  	%r414, %r413, 1048575;
	min.u32 	%r415, %r414, 15;
	mul.wide.u32 	%rd27, %r415, 4;
	mov.u64 	%rd28, g_th;
	add.s64 	%rd29, %rd28, %rd27;
	ld.const.u32 	%r416, [%rd29];
	setp.eq.s32 	%p35, %r411, 0;
	shl.b32 	%r417, %r403, 1;
	and.b32  	%r418, %r417, 2;
	add.s32 	%r419, %r418, %r411;
	mad.lo.s32 	%r420, %r419, 5, %r416;
	selp.b32 	%r57, %r416, %r420, %p35;
	mov.b32 	%r421, 2;
	mov.b32 	%r422, 1;
	mov.b32 	%r423, 0;
	st.local.v4.u32 	[%rd24], {%r423, %r422, %r423, %r421};
	mov.b32 	%r424, 3;
	st.local.v4.u32 	[%rd24+16], {%r421, %r424, %r422, %r424};
	shr.u32 	%r425, %r404, 1;
	or.b32  	%r426, %r417, %r425;
	mul.wide.u32 	%rd30, %r426, 4;
	add.s64 	%rd31, %rd24, %rd30;
	ld.local.u32 	%r58, [%rd31];
	mul.lo.s32 	%r59, %r255, %r70;
	add.s32 	%r427, %r55, %r59;
	mul.wide.s32 	%rd32, %r427, 4;
	add.s64 	%rd4, %rd3, %rd32;
	st.global.u32 	[%rd4], %r57;
	add.s64 	%rd5, %rd2, %rd32;
	st.global.u32 	[%rd5], %r58;
	add.s32 	%r60, %r55, 1;
	setp.ge.u32 	%p36, %r60, %r70;
	@%p36 bra 	$L__BB0_30;
	st.global.u32 	[%rd4+4], %r57;
	st.global.u32 	[%rd5+4], %r58;
$L__BB0_30:
	add.s32 	%r61, %r55, 2;
	setp.ge.u32 	%p37, %r61, %r70;
	@%p37 bra 	$L__BB0_32;
	st.global.u32 	[%rd4+8], %r57;
	st.global.u32 	[%rd5+8], %r58;
$L__BB0_32:
	add.s32 	%r62, %r55, 3;
	setp.ge.u32 	%p38, %r62, %r70;
	@%p38 bra 	$L__BB0_34;
	st.global.u32 	[%rd4+12], %r57;
	st.global.u32 	[%rd5+12], %r58;
$L__BB0_34:
	add.s32 	%r63, %r255, 1;
	setp.ge.u32 	%p39, %r63, %r69;
	add.s32 	%r64, %r59, %r70;
	@%p39 bra 	$L__BB0_36;
	mul.wide.s32 	%rd33, %r70, 4;
	add.s64 	%rd34, %rd4, %rd33;
	st.global.u32 	[%rd34], %r57;
	add.s64 	%rd35, %rd5, %rd33;
	st.global.u32 	[%rd35], %r58;
$L__BB0_36:
	setp.ge.u32 	%p40, %r63, %r69;
	setp.ge.u32 	%p41, %r60, %r70;
	or.pred  	%p42, %p40, %p41;
	@%p42 bra 	$L__BB0_38;
	add.s32 	%r428, %r60, %r64;
	mul.wide.s32 	%rd36, %r428, 4;
	add.s64 	%rd37, %rd3, %rd36;
	st.global.u32 	[%rd37], %r57;
	add.s64 	%rd38, %rd2, %rd36;
	st.global.u32 	[%rd38], %r58;
$L__BB0_38:
	setp.ge.u32 	%p43, %r63, %r69;
	setp.ge.u32 	%p44, %r61, %r70;
	or.pred  	%p45, %p43, %p44;
	@%p45 bra 	$L__BB0_40;
	add.s32 	%r429, %r61, %r64;
	mul.wide.s32 	%rd39, %r429, 4;
	add.s64 	%rd40, %rd3, %rd39;
	st.global.u32 	[%rd40], %r57;
	add.s64 	%rd41, %rd2, %rd39;
	st.global.u32 	[%rd41], %r58;
$L__BB0_40:
	setp.ge.u32 	%p46, %r63, %r69;
	setp.ge.u32 	%p47, %r62, %r70;
	or.pred  	%p48, %p46, %p47;
	@%p48 bra 	$L__BB0_42;
	add.s32 	%r430, %r62, %r64;
	mul.wide.s32 	%rd42, %r430, 4;
	add.s64 	%rd43, %rd3, %rd42;
	st.global.u32 	[%rd43], %r57;
	add.s64 	%rd44, %rd2, %rd42;
	st.global.u32 	[%rd44], %r58;
$L__BB0_42:
	add.s32 	%r65, %r255, 2;
	setp.ge.u32 	%p49, %r65, %r69;
	add.s32 	%r66, %r64, %r70;
	@%p49 bra 	$L__BB0_44;
	add.s32 	%r431, %r55, %r66;
	mul.wide.s32 	%rd45, %r431, 4;
	add.s64 	%rd46, %rd3, %rd45;
	st.global.u32 	[%rd46], %r57;
	add.s64 	%rd47, %rd2, %rd45;
	st.global.u32 	[%rd47], %r58;
$L__BB0_44:
	setp.ge.u32 	%p50, %r65, %r69;
	setp.ge.u32 	%p51, %r60, %r70;
	or.pred  	%p52, %p50, %p51;
	@%p52 bra 	$L__BB0_46;
	add.s32 	%r432, %r60, %r66;
	mul.wide.s32 	%rd48, %r432, 4;
	add.s64 	%rd49, %rd3, %rd48;
	st.global.u32 	[%rd49], %r57;
	add.s64 	%rd50, %rd2, %rd48;
	st.global.u32 	[%rd50], %r58;
$L__BB0_46:
	setp.ge.u32 	%p53, %r65, %r69;
	setp.ge.u32 	%p54, %r61, %r70;
	or.pred  	%p55, %p53, %p54;
	@%p55 bra 	$L__BB0_48;
	add.s32 	%r433, %r61, %r66;
	mul.wide.s32 	%rd51, %r433, 4;
	add.s64 	%rd52, %rd3, %rd51;
	st.global.u32 	[%rd52], %r57;
	add.s64 	%rd53, %rd2, %rd51;
	st.global.u32 	[%rd53], %r58;
$L__BB0_48:
	setp.ge.u32 	%p56, %r65, %r69;
	setp.ge.u32 	%p57, %r62, %r70;
	or.pred  	%p58, %p56, %p57;
	@%p58 bra 	$L__BB0_50;
	add.s32 	%r434, %r62, %r66;
	mul.wide.s32 	%rd54, %r434, 4;
	add.s64 	%rd55, %rd3, %rd54;
	st.global.u32 	[%rd55], %r57;
	add.s64 	%rd56, %rd2, %rd54;
	st.global.u32 	[%rd56], %r58;
$L__BB0_50:
	add.s32 	%r67, %r255, 3;
	setp.ge.u32 	%p59, %r67, %r69;
	add.s32 	%r68, %r66, %r70;
	@%p59 bra 	$L__BB0_52;
	add.s32 	%r435, %r55, %r68;
	mul.wide.s32 	%rd57, %r435, 4;
	add.s64 	%rd58, %rd3, %rd57;
	st.global.u32 	[%rd58], %r57;
	add.s64 	%rd59, %rd2, %rd57;
	st.global.u32 	[%rd59], %r58;
$L__BB0_52:
	setp.ge.u32 	%p60, %r67, %r69;
	setp.ge.u32 	%p61, %r60, %r70;
	or.pred  	%p62, %p60, %p61;
	@%p62 bra 	$L__BB0_54;
	add.s32 	%r436, %r60, %r68;
	mul.wide.s32 	%rd60, %r436, 4;
	add.s64 	%rd61, %rd3, %rd60;
	st.global.u32 	[%rd61], %r57;
	add.s64 	%rd62, %rd2, %rd60;
	st.global.u32 	[%rd62], %r58;
$L__BB0_54:
	setp.ge.u32 	%p63, %r67, %r69;
	setp.ge.u32 	%p64, %r61, %r70;
	or.pred  	%p65, %p63, %p64;
	@%p65 bra 	$L__BB0_56;
	add.s32 	%r437, %r61, %r68;
	mul.wide.s32 	%rd63, %r437, 4;
	add.s64 	%rd64, %rd3, %rd63;
	st.global.u32 	[%rd64], %r57;
	add.s64 	%rd65, %rd2, %rd63;
	st.global.u32 	[%rd65], %r58;
$L__BB0_56:
	setp.ge.u32 	%p66, %r67, %r69;
	setp.ge.u32 	%p67, %r62, %r70;
	or.pred  	%p68, %p66, %p67;
	@%p68 bra 	$L__BB0_58;
	add.s32 	%r438, %r62, %r68;
	mul.wide.s32 	%rd66, %r438, 4;
	add.s64 	%rd67, %rd3, %rd66;
	st.global.u32 	[%rd67], %r57;
	add.s64 	%rd68, %rd2, %rd66;
	st.global.u32 	[%rd68], %r58;
$L__BB0_58:
	ret;

}
	// .globl	_Z20AlfFilterLuma_kernelPtPKtPKjS3_PKsPKiiii
.visible .entry _Z20AlfFilterLuma_kernelPtPKtPKjS3_PKsPKiiii(
	.param .u64 .ptr .align 1 _Z20AlfFilterLuma_kernelPtPKtPKjS3_PKsPKiiii_param_0,
	.param .u64 .ptr .align 1 _Z20AlfFilterLuma_kernelPtPKtPKjS3_PKsPKiiii_param_1,
	.param .u64 .ptr .align 1 _Z20AlfFilterLuma_kernelPtPKtPKjS3_PKsPKiiii_param_2,
	.param .u64 .ptr .align 1 _Z20AlfFilterLuma_kernelPtPKtPKjS3_PKsPKiiii_param_3,
	.param .u64 .ptr .align 1 _Z20AlfFilterLuma_kernelPtPKtPKjS3_PKsPKiiii_param_4,
	.param .u64 .ptr .align 1 _Z20AlfFilterLuma_kernelPtPKtPKjS3_PKsPKiiii_param_5,
	.param .u32 _Z20AlfFilterLuma_kernelPtPKtPKjS3_PKsPKiiii_param_6,
	.param .u32 _Z20AlfFilterLuma_kernelPtPKtPKjS3_PKsPKiiii_param_7,
	.param .u32 _Z20AlfFilterLuma_kernelPtPKtPKjS3_PKsPKiiii_param_8
)
{
	.reg .pred 	%p<26>;
	.reg .b16 	%rs<8>;
	.reg .b32 	%r<257>;
	.reg .b64 	%rd<55>;
	// demoted variable
	.shared .align 2 .b8 _ZZ20AlfFilterLuma_kernelPtPKtPKjS3_PKsPKiiiiE9s_recTile[2888];
	ld.param.u64 	%rd17, [_Z20AlfFilterLuma_kernelPtPKtPKjS3_PKsPKiiii_param_1];
	ld.param.u64 	%rd13, [_Z20AlfFilterLuma_kernelPtPKtPKjS3_PKsPKiiii_param_2];
	ld.param.u64 	%rd14, [_Z20AlfFilterLuma_kernelPtPKtPKjS3_PKsPKiiii_param_3];
	ld.param.u64 	%rd15, [_Z20AlfFilterLuma_kernelPtPKtPKjS3_PKsPKiiii_param_4];
	ld.param.u64 	%rd16, [_Z20AlfFilterLuma_kernelPtPKtPKjS3_PKsPKiiii_param_5];
	ld.param.u32 	%r87, [_Z20AlfFilterLuma_kernelPtPKtPKjS3_PKsPKiiii_param_6];
	ld.param.u32 	%r88, [_Z20AlfFilterLuma_kernelPtPKtPKjS3_PKsPKiiii_param_7];
	ld.param.u32 	%r89, [_Z20AlfFilterLuma_kernelPtPKtPKjS3_PKsPKiiii_param_8];
	cvta.to.global.u64 	%rd1, %rd17;
	mov.u32 	%r90, %ctaid.x;
	shl.b32 	%r1, %r90, 5;
	mov.u32 	%r2, %tid.x;
	add.s32 	%r3, %r1, %r2;
	mov.u32 	%r91, %ctaid.y;
	shl.b32 	%r4, %r91, 5;
	mov.u32 	%r5, %tid.y;
	add.s32 	%r6, %r4, %r5;
	setp.gt.u32 	%p1, %r5, 37;
	@%p1 bra 	$L__BB1_11;
	add.s32 	%r7, %r4, -3;
	add.s32 	%r8, %r87, -1;
	add.s32 	%r9, %r88, -1;
	mov.u32 	%r92, %ntid.x;
	mov.u32 	%r10, %ntid.y;
	add.s32 	%r11, %r2, %r92;
	max.u32 	%r93, %r11, 38;
	setp.lt.u32 	%p2, %r11, 38;
	selp.u32 	%r94, 1, 0, %p2;
	add.s32 	%r95, %r11, %r94;
	sub.s32 	%r96, %r93, %r95;
	div.u32 	%r97, %r96, %r92;
	add.s32 	%r12, %r97, %r94;
	and.b32  	%r13, %r12, 3;
	add.s32 	%r98, %r3, -3;
	min.s32 	%r99, %r98, %r8;
	max.s32 	%r14, %r99, 0;
	add.s32 	%r100, %r98, %r92;
	min.s32 	%r101, %r100, %r8;
	max.s32 	%r15, %r101, 0;
	add.s32 	%r16, %r11, %r92;
	add.s32 	%r102, %r100, %r92;
	min.s32 	%r103, %r102, %r8;
	max.s32 	%r17, %r103, 0;
	add.s32 	%r18, %r16, %r92;
	shl.b32 	%r19, %r92, 2;
	shl.b32 	%r20, %r92, 1;
	shl.b32 	%r21, %r92, 3;
	mul.lo.s32 	%r22, %r92, 6;
	add.s32 	%r23, %r92, %r1;
	mad.lo.s32 	%r24, %r92, 3, %r1;
	mov.u32 	%r239, %r5;
$L__BB1_2:
	setp.gt.u32 	%p3, %r2, 37;
	@%p3 bra 	$L__BB1_10;
	setp.eq.s32 	%p4, %r13, 3;
	add.s32 	%r104, %r7, %r239;
	min.s32 	%r105, %r104, %r9;
	max.s32 	%r106, %r105, 0;
	mul.lo.s32 	%r26, %r106, %r89;
	mov.u32 	%r240, %r2;
	@%p4 bra 	$L__BB1_7;
	setp.eq.s32 	%p5, %r13, 0;
	add.s32 	%r107, %r14, %r26;
	mul.wide.s32 	%rd18, %r107, 2;
	add.s64 	%rd19, %rd1, %rd18;
	ld.global.u16 	%rs1, [%rd19];
	mov.u32 	%r108, _ZZ20AlfFilterLuma_kernelPtPKtPKjS3_PKsPKiiiiE9s_recTile;
	mad.lo.s32 	%r109, %r239, 76, %r108;
	shl.b32 	%r110, %r2, 1;
	add.s32 	%r27, %r109, %r110;
	st.shared.u16 	[%r27], %rs1;
	mov.u32 	%r240, %r11;
	@%p5 bra 	$L__BB1_7;
	setp.eq.s32 	%p6, %r13, 1;
	add.s32 	%r111, %r15, %r26;
	mul.wide.s32 	%rd20, %r111, 2;
	add.s64 	%rd21, %rd1, %rd20;
	ld.global.u16 	%rs2, [%rd21];
	add.s32 	%r28, %r27, %r20;
	st.shared.u16 	[%r28], %rs2;
	mov.u32 	%r240, %r16;
	@%p6 bra 	$L__BB1_7;
	add.s32 	%r112, %r17, %r26;
	mul.wide.s32 	%rd22, %r112, 2;
	add.s64 	%rd23, %rd1, %rd22;
	ld.global.u16 	%rs3, [%rd23];
	add.s32 	%r113, %r28, %r20;
	st.shared.u16 	[%r113], %rs3;
	mov.u32 	%r240, %r18;
$L__BB1_7:
	setp.lt.u32 	%p7, %r12, 3;
	@%p7 bra 	$L__BB1_10;
	add.s32 	%r246, %r240, -3;
	shl.b32 	%r114, %r240, 1;
	mad.lo.s32 	%r115, %r239, 76, %r114;
	mov.u32 	%r116, _ZZ20AlfFilterLuma_kernelPtPKtPKjS3_PKsPKiiiiE9s_recTile;
	add.s32 	%r245, %r116, %r115;
	add.s32 	%r244, %r23, %r240;
	add.s32 	%r241, %r1, %r240;
	add.s32 	%r243, %r241, %r20;
	add.s32 	%r242, %r24, %r240;
$L__BB1_9:
	add.s32 	%r117, %r241, -3;
	min.s32 	%r118, %r117, %r8;
	max.s32 	%r119, %r118, 0;
	add.s32 	%r120, %r119, %r26;
	mul.wide.s32 	%rd24, %r120, 2;
	add.s64 	%rd25, %rd1, %rd24;
	ld.global.u16 	%rs4, [%rd25];
	st.shared.u16 	[%r245], %rs4;
	add.s32 	%r121, %r244, -3;
	min.s32 	%r122, %r121, %r8;
	max.s32 	%r123, %r122, 0;
	add.s32 	%r124, %r123, %r26;
	mul.wide.s32 	%rd26, %r124, 2;
	add.s64 	%rd27, %rd1, %rd26;
	ld.global.u16 	%rs5, [%rd27];
	add.s32 	%r125, %r245, %r20;
	st.shared.u16 	[%r125], %rs5;
	add.s32 	%r126, %r243, -3;
	min.s32 	%r127, %r126, %r8;
	max.s32 	%r128, %r127, 0;
	add.s32 	%r129, %r128, %r26;
	mul.wide.s32 	%rd28, %r129, 2;
	add.s64 	%rd29, %rd1, %rd28;
	ld.global.u16 	%rs6, [%rd29];
	add.s32 	%r130, %r245, %r19;
	st.shared.u16 	[%r130], %rs6;
	add.s32 	%r131, %r242, -3;
	min.s32 	%r132, %r131, %r8;
	max.s32 	%r133, %r132, 0;
	add.s32 	%r134, %r133, %r26;
	mul.wide.s32 	%rd30, %r134, 2;
	add.s64 	%rd31, %rd1, %rd30;
	ld.global.u16 	%rs7, [%rd31];
	add.s32 	%r135, %r245, %r22;
	st.shared.u16 	[%r135], %rs7;
	add.s32 	%r246, %r246, %r19;
	add.s32 	%r136, %r246, 3;
	add.s32 	%r245, %r245, %r21;
	add.s32 	%r244, %r244, %r19;
	add.s32 	%r243, %r243, %r19;
	add.s32 	%r242, %r242, %r19;
	add.s32 	%r241, %r241, %r19;
	setp.lt.u32 	%p8, %r136, 38;
	@%p8 bra 	$L__BB1_9;
$L__BB1_10:
	add.s32 	%r239, %r239, %r10;
	setp.lt.u32 	%p9, %r239, 38;
	@%p9 bra 	$L__BB1_2;
$L__BB1_11:
	bar.sync 	0;
	setp.ge.s32 	%p10, %r3, %r87;
	setp.ge.s32 	%p11, %r6, %r88;
	or.pred  	%p12, %p10, %p11;
	@%p12 bra 	$L__BB1_39;
	mad.lo.s32 	%r139, %r87, %r6, %r3;
	cvta.to.global.u64 	%rd34, %rd13;
	mul.wide.s32 	%rd35, %r139, 4;
	add.s64 	%rd36, %rd34, %rd35;
	ld.global.u32 	%r140, [%rd36];
	mov.u32 	%r141, _ZZ20AlfFilterLuma_kernelPtPKtPKjS3_PKsPKiiiiE9s_recTile;
	mad.lo.s32 	%r49, %r5, 76, %r141;
	shl.b32 	%r142, %r2, 1;
	add.s32 	%r143, %r49, %r142;
	ld.shared.u16 	%r51, [%r143+234];
	cvta.to.global.u64 	%rd37, %rd14;
	add.s64 	%rd38, %rd37, %rd35;
	ld.global.u32 	%r50, [%rd38];
	mul.lo.s32 	%r144, %r140, 13;
	mul.wide.u32 	%rd39, %r144, 4;
	cvta.to.global.u64 	%rd40, %rd16;
	add.s64 	%rd41, %rd39, %rd40;
	add.s64 	%rd52, %rd41, 8;
	mul.wide.u32 	%rd42, %r144, 2;
	cvta.to.global.u64 	%rd43, %rd15;
	add.s64 	%rd44, %rd42, %rd43;
	add.s64 	%rd51, %rd44, 4;
	mov.u64 	%rd45, g_alfLuma_dx_filter;
	add.s64 	%rd54, %rd45, 8;
	mov.u64 	%rd46, g_alfLuma_dy_filter;
	add.s64 	%rd53, %rd46, 8;
	mov.b32 	%r247, 0;
	mov.u32 	%r248, %r247;
$L__BB1_13:
	ld.const.u32 	%r54, [%rd54+-8];
	ld.const.u32 	%r250, [%rd53+-8];
	setp.eq.s32 	%p13, %r50, 3;
	@%p13 bra 	$L__BB1_18;
	setp.eq.s32 	%p14, %r50, 2;
	@%p14 bra 	$L__BB1_17;
	setp.ne.s32 	%p15, %r50, 1;
	mov.u32 	%r249, %r54;
	@%p15 bra 	$L__BB1_19;
	mov.u32 	%r249, %r250;
	mov.u32 	%r250, %r54;
	bra.uni 	$L__BB1_19;
$L__BB1_17:
	neg.s32 	%r56, %r54;
	mov.u32 	%r249, %r250;
	mov.u32 	%r250, %r56;
	bra.uni 	$L__BB1_19;
$L__BB1_18:
	neg.s32 	%r249, %r54;
	neg.s32 	%r250, %r250;
$L__BB1_19:
	mad.lo.s32 	%r145, %r250, 76, %r49;
	add.s32 	%r146, %r249, %r2;
	shl.b32 	%r147, %r146, 1;
	add.s32 	%r148, %r145, %r147;
	ld.shared.u16 	%r149, [%r148+234];
	sub.s32 	%r150, %r5, %r250;
	mad.lo.s32 	%r152, %r150, 76, %r141;
	sub.s32 	%r153, %r2, %r249;
	shl.b32 	%r154, %r153, 1;
	add.s32 	%r155, %r152, %r154;
	ld.shared.u16 	%r156, [%r155+234];
	ld.global.u32 	%r157, [%rd52+-8];
	sub.s32 	%r158, %r149, %r51;
	neg.s32 	%r159, %r157;
	min.s32 	%r160, %r158, %r157;
	max.s32 	%r161, %r159, %r160;
	sub.s32 	%r162, %r156, %r51;
	min.s32 	%r163, %r162, %r157;
	max.s32 	%r164, %r159, %r163;
	ld.global.s16 	%r165, [%rd51+-4];
	add.s32 	%r166, %r164, %r161;
	mad.lo.s32 	%r61, %r166, %r165, %r248;
	ld.const.u32 	%r62, [%rd54+-4];
	ld.const.u32 	%r252, [%rd53+-4];
	setp.eq.s32 	%p16, %r50, 1;
	@%p16 bra 	$L__BB1_24;
	setp.eq.s32 	%p17, %r50, 2;
	@%p17 bra 	$L__BB1_23;
	setp.ne.s32 	%p18, %r50, 3;
	mov.u32 	%r251, %r62;
	@%p18 bra 	$L__BB1_25;
	neg.s32 	%r251, %r62;
	neg.s32 	%r252, %r252;
	bra.uni 	$L__BB1_25;
$L__BB1_23:
	neg.s32 	%r66, %r62;
	mov.u32 	%r251, %r252;
	mov.u32 	%r252, %r66;
	bra.uni 	$L__BB1_25;
$L__BB1_24:
	mov.u32 	%r251, %r252;
	mov.u32 	%r252, %r62;
$L__BB1_25:
	mad.lo.s32 	%r167, %r252, 76, %r49;
	add.s32 	%r168, %r251, %r2;
	shl.b32 	%r169, %r168, 1;
	add.s32 	%r170, %r167, %r169;
	ld.shared.u16 	%r171, [%r170+234];
	sub.s32 	%r172, %r5, %r252;
	mad.lo.s32 	%r174, %r172, 76, %r141;
	sub.s32 	%r175, %r2, %r251;
	shl.b32 	%r176, %r175, 1;
	add.s32 	%r177, %r174, %r176;
	ld.shared.u16 	%r178, [%r177+234];
	ld.global.u32 	%r179, [%rd52+-4];
	sub.s32 	%r180, %r171, %r51;
	neg.s32 	%r181, %r179;
	min.s32 	%r182, %r180, %r179;
	max.s32 	%r183, %r181, %r182;
	sub.s32 	%r184, %r178, %r51;
	min.s32 	%r185, %r184, %r179;
	max.s32 	%r186, %r181, %r185;
	ld.global.s16 	%r187, [%rd51+-2];
	add.s32 	%r188, %r186, %r183;
	mad.lo.s32 	%r69, %r188, %r187, %r61;
	ld.const.u32 	%r70, [%rd54];
	ld.const.u32 	%r254, [%rd53];
	setp.eq.s32 	%p19, %r50, 1;
	@%p19 bra 	$L__BB1_30;
	setp.eq.s32 	%p20, %r50, 2;
	@%p20 bra 	$L__BB1_29;
	setp.ne.s32 	%p21, %r50, 3;
	mov.u32 	%r253, %r70;
	@%p21 bra 	$L__BB1_31;
	neg.s32 	%r253, %r70;
	neg.s32 	%r254, %r254;
	bra.uni 	$L__BB1_31;
$L__BB1_29:
	neg.s32 	%r74, %r70;
	mov.u32 	%r253, %r254;
	mov.u32 	%r254, %r74;
	bra.uni 	$L__BB1_31;
$L__BB1_30:
	mov.u32 	%r253, %r254;
	mov.u32 	%r254, %r70;
$L__BB1_31:
	mad.lo.s32 	%r189, %r254, 76, %r49;
	add.s32 	%r190, %r253, %r2;
	shl.b32 	%r191, %r190, 1;
	add.s32 	%r192, %r189, %r191;
	ld.shared.u16 	%r193, [%r192+234];
	sub.s32 	%r194, %r5, %r254;
	mad.lo.s32 	%r196, %r194, 76, %r141;
	sub.s32 	%r197, %r2, %r253;
	shl.b32 	%r198, %r197, 1;
	add.s32 	%r199, %r196, %r198;
	ld.shared.u16 	%r200, [%r199+234];
	ld.global.u32 	%r201, [%rd52];
	sub.s32 	%r202, %r193, %r51;
	neg.s32 	%r203, %r201;
	min.s32 	%r204, %r202, %r201;
	max.s32 	%r205, %r203, %r204;
	sub.s32 	%r206, %r200, %r51;
	min.s32 	%r207, %r206, %r201;
	max.s32 	%r208, %r203, %r207;
	ld.global.s16 	%r209, [%rd51];
	add.s32 	%r210, %r208, %r205;
	mad.lo.s32 	%r77, %r210, %r209, %r69;
	ld.const.u32 	%r78, [%rd54+4];
	ld.const.u32 	%r256, [%rd53+4];
	setp.eq.s32 	%p22, %r50, 1;
	@%p22 bra 	$L__BB1_36;
	setp.eq.s32 	%p23, %r50, 2;
	@%p23 bra 	$L__BB1_35;
	setp.ne.s32 	%p24, %r50, 3;
	mov.u32 	%r255, %r78;
	@%p24 bra 	$L__BB1_37;
	neg.s32 	%r255, %r78;
	neg.s32 	%r256, %r256;
	bra.uni 	$L__BB1_37;
$L__BB1_35:
	neg.s32 	%r82, %r78;
	mov.u32 	%r255, %r256;
	mov.u32 	%r256, %r82;
	bra.uni 	$L__BB1_37;
$L__BB1_36:
	mov.u32 	%r255, %r256;
	mov.u32 	%r256, %r78;
$L__BB1_37:
	mad.lo.s32 	%r211, %r256, 76, %r49;
	add.s32 	%r212, %r255, %r2;
	shl.b32 	%r213, %r212, 1;
	add.s32 	%r214, %r211, %r213;
	ld.shared.u16 	%r215, [%r214+234];
	sub.s32 	%r216, %r5, %r256;
	mad.lo.s32 	%r218, %r216, 76, %r141;
	sub.s32 	%r219, %r2, %r255;
	shl.b32 	%r220, %r219, 1;
	add.s32 	%r221, %r218, %r220;
	ld.shared.u16 	%r222, [%r221+234];
	ld.global.u32 	%r223, [%rd52+4];
	sub.s32 	%r224, %r215, %r51;
	neg.s32 	%r225, %r223;
	min.s32 	%r226, %r224, %r223;
	max.s32 	%r227, %r225, %r226;
	sub.s32 	%r228, %r222, %r51;
	min.s32 	%r229, %r228, %r223;
	max.s32 	%r230, %r225, %r229;
	ld.global.s16 	%r231, [%rd51+2];
	add.s32 	%r232, %r230, %r227;
	mad.lo.s32 	%r248, %r232, %r231, %r77;
	add.s32 	%r247, %r247, 4;
	add.s64 	%rd54, %rd54, 16;
	add.s64 	%rd53, %rd53, 16;
	add.s64 	%rd52, %rd52, 16;
	add.s64 	%rd51, %rd51, 8;
	setp.ne.s32 	%p25, %r247, 12;
	@%p25 bra 	$L__BB1_13;
	ld.param.u64 	%rd50, [_Z20AlfFilterLuma_kernelPtPKtPKjS3_PKsPKiiii_param_0];
	add.s32 	%r233, %r248, 32;
	shr.s32 	%r234, %r233, 6;
	add.s32 	%r235, %r234, %r51;
	min.s32 	%r236, %r235, 1023;
	max.s32 	%r237, %r236, 0;
	mad.lo.s32 	%r238, %r89, %r6, %r3;
	cvta.to.global.u64 	%rd47, %rd50;
	mul.wide.s32 	%rd48, %r238, 2;
	add.s64 	%rd49, %rd47, %rd48;
	st.global.u16 	[%rd49], %r237;
$L__BB1_39:
	ret;

}


// ===== COMPILED SASS (sm_100) =====

	.target	sm_100

	.elftype	@"ET_EXEC"


//--------------------- .note.nv.tkinfo           --------------------------
	.section	.note.nv.tkinfo,"",@"SHT_NOTE"
	.sectionflags	@"SHF_NOTE_NV_TKINFO"
	.tkinfo
        /*0018*/ 	.word	0x00000002
        /*0030*/ 	.string	""
        /*0030*/ 	.string	"ptxas"
        /*0030*/ 	.string	"Cuda compilation tools, release 13.0, V13.0.88"
        /*0030*/ 	.string	"Build cuda_13.0.r13.0/compiler.36424714_0"
        /*0030*/ 	.string	"-arch sm_100 -m 64 "



//--------------------- .note.nv.cuinfo           --------------------------
	.section	.note.nv.cuinfo,"",@"SHT_NOTE"
	.sectionflags	@"SHF_NOTE_NV_CUINFO"
        /*0018*/ 	.short	0x0002
        /*001a*/ 	.short	0x0064
        /*001c*/ 	.short	0x0082
	.zero		2


//--------------------- .nv.info                  --------------------------
	.section	.nv.info,"",@"SHT_CUDA_INFO"
	.align	4


	//----- nvinfo : EIATTR_REGCOUNT
	.align		4
        /*0000*/ 	.byte	0x04, 0x2f
        /*0002*/ 	.short	(.L_4 - .L_3)
	.align		4
.L_3:
        /*0004*/ 	.word	index@(_Z31gradientAndClassificationKernelPKtPjS1_jj)
        /*0008*/ 	.word	0x00000028


	//----- nvinfo : EIATTR_FRAME_SIZE
	.align		4
.L_4:
        /*000c*/ 	.byte	0x04, 0x11
        /*000e*/ 	.short	(.L_6 - .L_5)
	.align		4
.L_5:
        /*0010*/ 	.word	index@(_Z31gradientAndClassificationKernelPKtPjS1_jj)
        /*0014*/ 	.word	0x00000000


	//----- nvinfo : EIATTR_REGCOUNT
	.align		4
.L_6:
        /*0018*/ 	.byte	0x04, 0x2f
        /*001a*/ 	.short	(.L_8 - .L_7)
	.align		4
.L_7:
        /*001c*/ 	.word	index@(_Z20AlfFilterLuma_kernelPtPKtPKjS3_PKsPKiiii)
        /*0020*/ 	.word	0x00000027


	//----- nvinfo : EIATTR_FRAME_SIZE
	.align		4
.L_8:
        /*0024*/ 	.byte	0x04, 0x11
        /*0026*/ 	.short	(.L_10 - .L_9)
	.align		4
.L_9:
        /*0028*/ 	.word	index@(_Z20AlfFilterLuma_kernelPtPKtPKjS3_PKsPKiiii)
        /*002c*/ 	.word	0x00000000


	//----- nvinfo : EIATTR_MIN_STACK_SIZE
	.align		4
.L_10:
        /*0030*/ 	.byte	0x04, 0x12
        /*0032*/ 	.short	(.L_12 - .L_11)
	.align		4
.L_11:
        /*0034*/ 	.word	index@(_Z20AlfFilterLuma_kernelPtPKtPKjS3_PKsPKiiii)
        /*0038*/ 	.word	0x00000000


	//----- nvinfo : EIATTR_MIN_STACK_SIZE
	.align		4
.L_12:
        /*003c*/ 	.byte	0x04, 0x12
        /*003e*/ 	.short	(.L_14 - .L_13)
	.align		4
.L_13:
        /*0040*/ 	.word	index@(_Z31gradientAndClassificationKernelPKtPjS1_jj)
        /*0044*/ 	.word	0x00000000
.L_14:


//--------------------- .nv.compat                --------------------------
	.section	.nv.compat,"",@"SHT_CUDA_COMPAT_INFO"
	.align	4
        /*0000*/ 	.byte	0x02, 0x09, 0x00, 0x00, 0x02, 0x02, 0x01, 0x00, 0x02, 0x05, 0x05, 0x00, 0x03, 0x07, 0x01, 0x01
        /*0010*/ 	.byte	0x02, 0x03, 0x00, 0x00, 0x02, 0x06, 0x01, 0x00, 0x04, 0x0b, 0x08, 0x00, 0x09, 0x00, 0x00, 0x00
        /*0020*/ 	.byte	0x00, 0x00, 0x00, 0x00


//--------------------- .nv.info._Z20AlfFilterLuma_kernelPtPKtPKjS3_PKsPKiiii --------------------------
	.section	.nv.info._Z20AlfFilterLuma_kernelPtPKtPKjS3_PKsPKiiii,"",@"SHT_CUDA_INFO"
	.sectionflags	@""
	.align	4


	//----- nvinfo : EIATTR_CUDA_API_VERSION
	.align		4
        /*0000*/ 	.byte	0x04, 0x37
        /*0002*/ 	.short	(.L_16 - .L_15)
.L_15:
        /*0004*/ 	.word	0x00000082


	//----- nvinfo : EIATTR_KPARAM_INFO
	.align		4
.L_16:
        /*0008*/ 	.byte	0x04, 0x17
        /*000a*/ 	.short	(.L_18 - .L_17)
.L_17:
        /*000c*/ 	.word	0x00000000
        /*0010*/ 	.short	0x0008
        /*0012*/ 	.short	0x0038
        /*0014*/ 	.byte	0x00, 0xf0, 0x11, 0x00


	//----- nvinfo : EIATTR_KPARAM_INFO
	.align		4
.L_18:
        /*0018*/ 	.byte	0x04, 0x17
        /*001a*/ 	.short	(.L_20 - .L_19)
.L_19:
        /*001c*/ 	.word	0x00000000
        /*0020*/ 	.short	0x0007
        /*0022*/ 	.short	0x0034
        /*0024*/ 	.byte	0x00, 0xf0, 0x11, 0x00


	//----- nvinfo : EIATTR_KPARAM_INFO
	.align		4
.L_20:
        /*0028*/ 	.byte	0x04, 0x17
        /*002a*/ 	.short	(.L_22 - .L_21)
.L_21:
        /*002c*/ 	.word	0x00000000
        /*0030*/ 	.short	0x0006
        /*0032*/ 	.short	0x0030
        /*0034*/ 	.byte	0x00, 0xf0, 0x11, 0x00


	//----- nvinfo : EIATTR_KPARAM_INFO
	.align		4
.L_22:
        /*0038*/ 	.byte	0x04, 0x17
        /*003a*/ 	.short	(.L_24 - .L_23)
.L_23:
        /*003c*/ 	.word	0x00000000
        /*0040*/ 	.short	0x0005
        /*0042*/ 	.short	0x0028
        /*0044*/ 	.byte	0x00, 0xf5, 0x21, 0x00


	//----- nvinfo : EIATTR_KPARAM_INFO
	.align		4
.L_24:
        /*0048*/ 	.byte	0x04, 0x17
        /*004a*/ 	.short	(.L_26 - .L_25)
.L_25:
        /*004c*/ 	.word	0x00000000
        /*0050*/ 	.short	0x0004
        /*0052*/ 	.short	0x0020
        /*0054*/ 	.byte	0x00, 0xf5, 0x21, 0x00


	//----- nvinfo : EIATTR_KPARAM_INFO
	.align		4
.L_26:
        /*0058*/ 	.byte	0x04, 0x17
        /*005a*/ 	.short	(.L_28 - .L_27)
.L_27:
        /*005c*/ 	.word	0x00000000
        /*0060*/ 	.short	0x0003
        /*0062*/ 	.short	0x0018
        /*0064*/ 	.byte	0x00, 0xf5, 0x21, 0x00


	//----- nvinfo : EIATTR_KPARAM_INFO
	.align		4
.L_28:
        /*0068*/ 	.byte	0x04, 0x17
        /*006a*/ 	.short	(.L_30 - .L_29)
.L_29:
        /*006c*/ 	.word	0x00000000
        /*0070*/ 	.short	0x0002
        /*0072*/ 	.short	0x0010
        /*0074*/ 	.byte	0x00, 0xf5, 0x21, 0x00


	//----- nvinfo : EIATTR_KPARAM_INFO
	.align		4
.L_30:
        /*0078*/ 	.byte	0x04, 0x17
        /*007a*/ 	.short	(.L_32 - .L_31)
.L_31:
        /*007c*/ 	.word	0x00000000
        /*0080*/ 	.short	0x0001
        /*0082*/ 	.short	0x0008
        /*0084*/ 	.byte	0x00, 0xf5, 0x21, 0x00


	//----- nvinfo : EIATTR_KPARAM_INFO
	.align		4
.L_32:
        /*0088*/ 	.byte	0x04, 0x17
        /*008a*/ 	.short	(.L_34 - .L_33)
.L_33:
        /*008c*/ 	.word	0x00000000
        /*0090*/ 	.short	0x0000
        /*0092*/ 	.short	0x0000
        /*0094*/ 	.byte	0x00, 0xf5, 0x21, 0x00


	//----- nvinfo : EIATTR_SPARSE_MMA_MASK
	.align		4
.L_34:
        /*0098*/ 	.byte	0x03, 0x50
        /*009a*/ 	.short	0x0000


	//----- nvinfo : EIATTR_MAXREG_COUNT
	.align		4
        /*009c*/ 	.byte	0x03, 0x1b
        /*009e*/ 	.short	0x00ff


	//----- nvinfo : EIATTR_NUM_BARRIERS
	.align		4
        /*00a0*/ 	.byte	0x02, 0x4c
        /*00a2*/ 	.byte	0x01
	.zero		1


	//----- nvinfo : EIATTR_MERCURY_ISA_VERSION
	.align		4
        /*00a4*/ 	.byte	0x03, 0x5f
        /*00a6*/ 	.short	0x0101


	//----- nvinfo : EIATTR_VRC_CTA_INIT_COUNT
	.align		4
        /*00a8*/ 	.byte	0x02, 0x4a
	.zero		1
	.zero		1


	//----- nvinfo : EIATTR_EXIT_INSTR_OFFSETS
	.align		4
        /*00ac*/ 	.byte	0x04, 0x1c
        /*00ae*/ 	.short	(.L_36 - .L_35)


	//   ....[0]....
.L_35:
        /*00b0*/ 	.word	0x000008f0


	//   ....[1]....
        /*00b4*/ 	.word	0x00002b70


	//----- nvinfo : EIATTR_CRS_STACK_SIZE
	.align		4
.L_36:
        /*00b8*/ 	.byte	0x04, 0x1e
        /*00ba*/ 	.short	(.L_38 - .L_37)
.L_37:
        /*00bc*/ 	.word	0x00000000


	//----- nvinfo : EIATTR_CBANK_PARAM_SIZE
	.align		4
.L_38:
        /*00c0*/ 	.byte	0x03, 0x19
        /*00c2*/ 	.short	0x003c


	//----- nvinfo : EIATTR_PARAM_CBANK
	.align		4
        /*00c4*/ 	.byte	0x04, 0x0a
        /*00c6*/ 	.short	(.L_40 - .L_39)
	.align		4
.L_39:
        /*00c8*/ 	.word	index@(.nv.constant0._Z20AlfFilterLuma_kernelPtPKtPKjS3_PKsPKiiii)
        /*00cc*/ 	.short	0x0380
        /*00ce*/ 	.short	0x003c


	//----- nvinfo : EIATTR_SW_WAR
	.align		4
.L_40:
        /*00d0*/ 	.byte	0x04, 0x36
        /*00d2*/ 	.short	(.L_42 - .L_41)
.L_41:
        /*00d4*/ 	.word	0x00000008
.L_42:


//--------------------- .nv.info._Z31gradientAndClassificationKernelPKtPjS1_jj --------------------------
	.section	.nv.info._Z31gradientAndClassificationKernelPKtPjS1_jj,"",@"SHT_CUDA_INFO"
	.sectionflags	@""
	.align	4


	//----- nvinfo : EIATTR_CUDA_API_VERSION
	.align		4
        /*0000*/ 	.byte	0x04, 0x37
        /*0002*/ 	.short	(.L_44 - .L_43)
.L_43:
        /*0004*/ 	.word	0x00000082


	//----- nvinfo : EIATTR_KPARAM_INFO
	.align		4
.L_44:
        /*0008*/ 	.byte	0x04, 0x17
        /*000a*/ 	.short	(.L_46 - .L_45)
.L_45:
        /*000c*/ 	.word	0x00000000
        /*0010*/ 	.short	0x0004
        /*0012*/ 	.short	0x001c
        /*0014*/ 	.byte	0x00, 0xf0, 0x11, 0x00


	//----- nvinfo : EIATTR_KPARAM_INFO
	.align		4
.L_46:
        /*0018*/ 	.byte	0x04, 0x17
        /*001a*/ 	.short	(.L_48 - .L_47)
.L_47:
        /*001c*/ 	.word	0x00000000
        /*0020*/ 	.short	0x0003
        /*0022*/ 	.short	0x0018
        /*0024*/ 	.byte	0x00, 0xf0, 0x11, 0x00


	//----- nvinfo : EIATTR_KPARAM_INFO
	.align		4
.L_48:
        /*0028*/ 	.byte	0x04, 0x17
        /*002a*/ 	.short	(.L_50 - .L_49)
.L_49:
        /*002c*/ 	.word	0x00000000
        /*0030*/ 	.short	0x0002
        /*0032*/ 	.short	0x0010
        /*0034*/ 	.byte	0x00, 0xf5, 0x21, 0x00


	//----- nvinfo : EIATTR_KPARAM_INFO
	.align		4
.L_50:
        /*0038*/ 	.byte	0x04, 0x17
        /*003a*/ 	.short	(.L_52 - .L_51)
.L_51:
        /*003c*/ 	.word	0x00000000
        /*0040*/ 	.short	0x0001
        /*0042*/ 	.short	0x0008
        /*0044*/ 	.byte	0x00, 0xf5, 0x21, 0x00


	//----- nvinfo : EIATTR_KPARAM_INFO
	.align		4
.L_52:
        /*0048*/ 	.byte	0x04, 0x17
        /*004a*/ 	.short	(.L_54 - .L_53)
.L_53:
        /*004c*/ 	.word	0x00000000
        /*0050*/ 	.short	0x0000
        /*0052*/ 	.short	0x0000
        /*0054*/ 	.byte	0x00, 0xf5, 0x21, 0x00


	//----- nvinfo : EIATTR_SPARSE_MMA_MASK
	.align		4
.L_54:
        /*0058*/ 	.byte	0x03, 0x50
        /*005a*/ 	.short	0x0000


	//----- nvinfo : EIATTR_MAXREG_COUNT
	.align		4
        /*005c*/ 	.byte	0x03, 0x1b
        /*005e*/ 	.short	0x00ff


	//----- nvinfo : EIATTR_NUM_BARRIERS
	.align		4
        /*0060*/ 	.byte	0x02, 0x4c
        /*0062*/ 	.byte	0x01
	.zero		1


	//----- nvinfo : EIATTR_MERCURY_ISA_VERSION
	.align		4
        /*0064*/ 	.byte	0x03, 0x5f
        /*0066*/ 	.short	0x0101


	//----- nvinfo : EIATTR_VRC_CTA_INIT_COUNT
	.align		4
        /*0068*/ 	.byte	0x02, 0x4a
	.zero		1
	.zero		1


	//----- nvinfo : EIATTR_EXIT_INSTR_OFFSETS
	.align		4
        /*006c*/ 	.byte	0x04, 0x1c
        /*006e*/ 	.short	(.L_56 - .L_55)


	//   ....[0]....
.L_55:
        /*0070*/ 	.word	0x00001680


	//   ....[1]....
        /*0074*/ 	.word	0x000026b0


	//   ....[2]....
        /*0078*/ 	.word	0x00002710


	//----- nvinfo : EIATTR_CRS_STACK_SIZE
	.align		4
.L_56:
        /*007c*/ 	.byte	0x04, 0x1e
        /*007e*/ 	.short	(.L_58 - .L_57)
.L_57:
        /*0080*/ 	.word	0x00000000


	//----- nvinfo : EIATTR_CBANK_PARAM_SIZE
	.align		4
.L_58:
        /*0084*/ 	.byte	0x03, 0x19
        /*0086*/ 	.short	0x0020


	//----- nvinfo : EIATTR_PARAM_CBANK
	.align		4
        /*0088*/ 	.byte	0x04, 0x0a
        /*008a*/ 	.short	(.L_60 - .L_59)
	.align		4
.L_59:
        /*008c*/ 	.word	index@(.nv.constant0._Z31gradientAndClassificationKernelPKtPjS1_jj)
        /*0090*/ 	.short	0x0380
        /*0092*/ 	.short	0x0020


	//----- nvinfo : EIATTR_SW_WAR
	.align		4
.L_60:
        /*0094*/ 	.byte	0x04, 0x36
        /*0096*/ 	.short	(.L_62 - .L_61)
.L_61:
        /*0098*/ 	.word	0x00000008
.L_62:


//--------------------- .nv.callgraph             --------------------------
	.section	.nv.callgraph,"",@"SHT_CUDA_CALLGRAPH"
	.align	4
	.sectionentsize	8
	.align		4
        /*0000*/ 	.word	0x00000000
	.align		4
        /*0004*/ 	.word	0xffffffff
	.align		4
        /*0008*/ 	.word	0x00000000
	.align		4
        /*000c*/ 	.word	0xfffffffe
	.align		4
        /*0010*/ 	.word	0x00000000
	.align		4
        /*0014*/ 	.word	0xfffffffd
	.align		4
        /*0018*/ 	.word	0x00000000
	.align		4
        /*001c*/ 	.word	0xfffffffc


//--------------------- .nv.constant3             --------------------------
	.section	.nv.constant3,"a",@progbits
	.align	4
.nv.constant3:
	.type		g_th,@object
	.size		g_th,(g_alfLuma_dy_filter - g_th)
g_th:
        /*0000*/ 	.byte	0x00, 0x00, 0x00, 0x00, 0x01, 0x00, 0x00, 0x00, 0x02, 0x00, 0x00, 0x00, 0x02, 0x00, 0x00, 0x00
        /*0010*/ 	.byte	0x02, 0x00, 0x00, 0x00, 0x02, 0x00, 0x00, 0x00, 0x02, 0x00, 0x00, 0x00, 0x03, 0x00, 0x00, 0x00
        /*0020*/ 	.byte	0x03, 0x00, 0x00, 0x00, 0x03, 0x00, 0x00, 0x00, 0x03, 0x00, 0x00, 0x00, 0x03, 0x00, 0x00, 0x00
        /*0030*/ 	.byte	0x03, 0x00, 0x00, 0x00, 0x03, 0x00, 0x00, 0x00, 0x03, 0x00, 0x00, 0x00, 0x04, 0x00, 0x00, 0x00
	.type		g_alfLuma_dy_filter,@object
	.size		g_alfLuma_dy_filter,(g_alfLuma_dx_filter - g_alfLuma_dy_filter)
g_alfLuma_dy_filter:
        /*0040*/ 	.byte	0xfd, 0xff, 0xff, 0xff, 0xfd, 0xff, 0xff, 0xff, 0xfd, 0xff, 0xff, 0xff, 0xfe, 0xff, 0xff, 0xff
        /*0050*/ 	.byte	0xfe, 0xff, 0xff, 0xff, 0xfe, 0xff, 0xff, 0xff, 0xfe, 0xff, 0xff, 0xff, 0xff, 0xff, 0xff, 0xff
        /*0060*/ 	.byte	0xff, 0xff, 0xff, 0xff, 0xff, 0xff, 0xff, 0xff, 0x00, 0x00, 0x00, 0x00, 0x00, 0x00, 0x00, 0x00
	.type		g_alfLuma_dx_filter,@object
	.size		g_alfLuma_dx_filter,(.L_2 - g_alfLuma_dx_filter)
g_alfLuma_dx_filter:
        /*0070*/ 	.byte	0x00, 0x00, 0x00, 0x00, 0x01, 0x00, 0x00, 0x00, 0x02, 0x00, 0x00, 0x00, 0xff, 0xff, 0xff, 0xff
        /*0080*/ 	.byte	0x00, 0x00, 0x00, 0x00, 0x01, 0x00, 0x00, 0x00, 0x02, 0x00, 0x00, 0x00, 0xff, 0xff, 0xff, 0xff
        /*0090*/ 	.byte	0x00, 0x00, 0x00, 0x00, 0x01, 0x00, 0x00, 0x00, 0xff, 0xff, 0xff, 0xff, 0xfe, 0xff, 0xff, 0xff
.L_2:


//--------------------- .text._Z20AlfFilterLuma_kernelPtPKtPKjS3_PKsPKiiii --------------------------
	.section	.text._Z20AlfFilterLuma_kernelPtPKtPKjS3_PKsPKiiii,"ax",@progbits
	.align	128
        .global         _Z20AlfFilterLuma_kernelPtPKtPKjS3_PKsPKiiii
        .type           _Z20AlfFilterLuma_kernelPtPKtPKjS3_PKsPKiiii,@function
        .size           _Z20AlfFilterLuma_kernelPtPKtPKjS3_PKsPKiiii,(.L_x_81 - _Z20AlfFilterLuma_kernelPtPKtPKjS3_PKsPKiiii)
        .other          _Z20AlfFilterLuma_kernelPtPKtPKjS3_PKsPKiiii,@"STO_CUDA_ENTRY STV_DEFAULT"
_Z20AlfFilterLuma_kernelPtPKtPKjS3_PKsPKiiii:
.text._Z20AlfFilterLuma_kernelPtPKtPKjS3_PKsPKiiii:
[----:B------:R-:W-:Y:S01]  /*0000*/  LDC R1, c[0x0][0x37c] ;  /* 0x0000df00ff017b82 */ /* 0x000fe20000000800 */
[----:B------:R-:W0:Y:S01]  /*0010*/  S2R R16, SR_TID.Y ;  /* 0x0000000000107919 */ /* 0x000e220000002200 */
[----:B------:R-:W1:Y:S01]  /*0020*/  LDCU.64 UR6, c[0x0][0x358] ;  /* 0x00006b00ff0677ac */ /* 0x000e620008000a00 */
[----:B------:R-:W-:Y:S01]  /*0030*/  BSSY.RECONVERGENT B0, `(.L_x_0) ;  /* 0x0000087000007945 */ /* 0x000fe20003800200 */
[----:B------:R-:W2:Y:S01]  /*0040*/  S2R R26, SR_CTAID.X ;  /* 0x00000000001a7919 */ /* 0x000ea20000002500 */
[----:B------:R-:W3:Y:S01]  /*0050*/  S2R R17, SR_CTAID.Y ;  /* 0x0000000000117919 */ /* 0x000ee20000002600 */
[----:B------:R-:W4:Y:S01]  /*0060*/  S2R R27, SR_TID.X ;  /* 0x00000000001b7919 */ /* 0x000f220000002100 */
[----:B0-----:R-:W-:Y:S01]  /*0070*/  ISETP.GT.U32.AND P0, PT, R16, 0x25, PT ;  /* 0x000000251000780c */ /* 0x001fe20003f04070 */
[----:B--2---:R-:W-:Y:S02]  /*0080*/  IMAD.SHL.U32 R26, R26, 0x20, RZ ;  /* 0x000000201a1a7824 */ /* 0x004fe400078e00ff */
[----:B---3--:R-:W-:-:S03]  /*0090*/  IMAD R25, R17, 0x20, R16 ;  /* 0x0000002011197824 */ /* 0x008fc600078e0210 */
[----:B----4-:R-:W-:-:S07]  /*00a0*/  IADD3 R24, PT, PT, R26, R27, RZ ;  /* 0x0000001b1a187210 */ /* 0x010fce0007ffe0ff */
[----:B-1----:R-:W-:Y:S05]  /*00b0*/  @P0 BRA `(.L_x_1) ;  /* 0x0000000400f80947 */ /* 0x002fea0003800000 */
[----:B------:R-:W0:Y:S01]  /*00c0*/  LDC R23, c[0x0][0x360] ;  /* 0x0000d800ff177b82 */ /* 0x000e220000000800 */
[----:B------:R-:W-:-:S07]  /*00d0*/  LEA R17, R17, 0xfffffffd, 0x5 ;  /* 0xfffffffd11117811 */ /* 0x000fce00078e28ff */
[----:B------:R-:W1:Y:S01]  /*00e0*/  LDC R21, c[0x0][0x364] ;  /* 0x0000d900ff157b82 */ /* 0x000e620000000800 */
[----:B0-----:R-:W0:Y:S01]  /*00f0*/  I2F.U32.RP R0, R23 ;  /* 0x0000001700007306 */ /* 0x001e220000209000 */
[----:B------:R-:W-:Y:S01]  /*0100*/  IADD3 R22, PT, PT, R27, R23, RZ ;  /* 0x000000171b167210 */ /* 0x000fe20007ffe0ff */
[----:B------:R-:W-:Y:S01]  /*0110*/  IMAD.IADD R14, R26, 0x1, R23 ;  /* 0x000000011a0e7824 */ /* 0x000fe200078e0217 */
[C---:B------:R-:W-:Y:S01]  /*0120*/  ISETP.NE.U32.AND P2, PT, R23.reuse, RZ, PT ;  /* 0x000000ff1700720c */ /* 0x040fe20003f45070 */
[----:B------:R-:W-:Y:S01]  /*0130*/  IMAD R12, R23, 0x3, R26 ;  /* 0x00000003170c7824 */ /* 0x000fe200078e021a */
[C---:B------:R-:W-:Y:S02]  /*0140*/  ISETP.GE.U32.AND P0, PT, R22.reuse, 0x26, PT ;  /* 0x000000261600780c */ /* 0x040fe40003f06070 */
[----:B------:R-:W-:Y:S02]  /*0150*/  VIMNMX.U32 R5, PT, PT, R22, 0x26, !PT ;  /* 0x0000002616057848 */ /* 0x000fe40007fe0000 */
[----:B------:R-:W-:-:S02]  /*0160*/  SEL R20, RZ, 0x1, P0 ;  /* 0x00000001ff147807 */ /* 0x000fc40000000000 */
[----:B------:R-:W-:Y:S01]  /*0170*/  IADD3 R10, PT, PT, R22, R23, RZ ;  /* 0x00000017160a7210 */ /* 0x000fe20007ffe0ff */
[----:B0-----:R-:W0:Y:S02]  /*0180*/  MUFU.RCP R0, R0 ;  /* 0x0000000000007308 */ /* 0x001e240000001000 */
[----:B0-----:R-:W-:Y:S01]  /*0190*/  VIADD R2, R0, 0xffffffe ;  /* 0x0ffffffe00027836 */ /* 0x001fe20000000000 */
[----:B------:R-:W-:-:S05]  /*01a0*/  IADD3 R0, PT, PT, R5, -R22, -R20 ;  /* 0x8000001605007210 */ /* 0x000fca0007ffe814 */
[----:B------:R0:W2:Y:S02]  /*01b0*/  F2I.FTZ.U32.TRUNC.NTZ R3, R2 ;  /* 0x0000000200037305 */ /* 0x0000a4000021f000 */
[----:B0-----:R-:W-:Y:S02]  /*01c0*/  IMAD.MOV.U32 R2, RZ, RZ, RZ ;  /* 0x000000ffff027224 */ /* 0x001fe400078e00ff */
[----:B--2---:R-:W-:-:S04]  /*01d0*/  IMAD.MOV R4, RZ, RZ, -R3 ;  /* 0x000000ffff047224 */ /* 0x004fc800078e0a03 */
[----:B------:R-:W-:Y:S02]  /*01e0*/  IMAD R7, R4, R23, RZ ;  /* 0x0000001704077224 */ /* 0x000fe400078e02ff */
[----:B------:R-:W0:Y:S02]  /*01f0*/  LDC.64 R4, c[0x0][0x3b0] ;  /* 0x0000ec00ff047b82 */ /* 0x000e240000000a00 */
[----:B------:R-:W-:-:S06]  /*0200*/  IMAD.HI.U32 R3, R3, R7, R2 ;  /* 0x0000000703037227 */ /* 0x000fcc00078e0002 */
[----:B------:R-:W-:-:S04]  /*0210*/  IMAD.HI.U32 R3, R3, R0, RZ ;  /* 0x0000000003037227 */ /* 0x000fc800078e00ff */
[----:B------:R-:W-:-:S04]  /*0220*/  IMAD.MOV R2, RZ, RZ, -R3 ;  /* 0x000000ffff027224 */ /* 0x000fc800078e0a03 */
[----:B------:R-:W-:-:S05]  /*0230*/  IMAD R0, R23, R2, R0 ;  /* 0x0000000217007224 */ /* 0x000fca00078e0200 */
[----:B------:R-:W-:Y:S01]  /*0240*/  ISETP.GE.U32.AND P0, PT, R0, R23, PT ;  /* 0x000000170000720c */ /* 0x000fe20003f06070 */
[----:B0-----:R-:W-:Y:S01]  /*0250*/  VIADD R19, R4, 0xffffffff ;  /* 0xffffffff04137836 */ /* 0x001fe20000000000 */
[----:B------:R-:W-:-:S11]  /*0260*/  IADD3 R18, PT, PT, R5, -0x1, RZ ;  /* 0xffffffff05127810 */ /* 0x000fd60007ffe0ff */
[----:B------:R-:W-:Y:S01]  /*0270*/  @P0 IADD3 R0, PT, PT, R0, -R23, RZ ;  /* 0x8000001700000210 */ /* 0x000fe20007ffe0ff */
[----:B------:R-:W-:-:S03]  /*0280*/  @P0 VIADD R3, R3, 0x1 ;  /* 0x0000000103030836 */ /* 0x000fc60000000000 */
[----:B------:R-:W-:Y:S01]  /*0290*/  ISETP.GE.U32.AND P1, PT, R0, R23, PT ;  /* 0x000000170000720c */ /* 0x000fe20003f26070 */
[----:B------:R-:W-:-:S04]  /*02a0*/  VIADD R0, R24, 0xfffffffd ;  /* 0xfffffffd18007836 */ /* 0x000fc80000000000 */
[C---:B------:R-:W-:Y:S01]  /*02b0*/  IMAD.IADD R2, R0.reuse, 0x1, R23 ;  /* 0x0000000100027824 */ /* 0x040fe200078e0217 */
[----:B------:R-:W-:-:S04]  /*02c0*/  VIMNMX.RELU R15, PT, PT, R0, R19, PT ;  /* 0x00000013000f7248 */ /* 0x000fc80003fe1100 */
[C---:B------:R-:W-:Y:S02]  /*02d0*/  VIMNMX.RELU R13, PT, PT, R2.reuse, R19, PT ;  /* 0x00000013020d7248 */ /* 0x040fe40003fe1100 */
[-C--:B------:R-:W-:Y:S01]  /*02e0*/  VIADDMNMX.RELU R11, R2, R23.reuse, R19, PT ;  /* 0x00000017020b7246 */ /* 0x080fe20003801113 */
[----:B------:R-:W-:Y:S01]  /*02f0*/  @P1 VIADD R3, R3, 0x1 ;  /* 0x0000000103031836 */ /* 0x000fe20000000000 */
[----:B------:R-:W-:-:S04]  /*0300*/  @!P2 LOP3.LUT R3, RZ, R23, RZ, 0x33, !PT ;  /* 0x00000017ff03a212 */ /* 0x000fc800078e33ff */
[----:B-1----:R-:W-:-:S07]  /*0310*/  IADD3 R20, PT, PT, R20, R3, RZ ;  /* 0x0000000314147210 */ /* 0x002fce0007ffe0ff */
.L_x_7:
[----:B------:R-:W-:Y:S01]  /*0320*/  ISETP.GT.U32.AND P0, PT, R27, 0x25, PT ;  /* 0x000000251b00780c */ /* 0x000fe20003f04070 */
[----:B------:R-:W-:-:S12]  /*0330*/  BSSY.RECONVERGENT B1, `(.L_x_2) ;  /* 0x0000053000017945 */ /* 0x000fd80003800200 */
[----:B012---:R-:W-:Y:S05]  /*0340*/  @P0 BRA `(.L_x_3) ;  /* 0x0000000400440947 */ /* 0x007fea0003800000 */
[C---:B------:R-:W-:Y:S01]  /*0350*/  LOP3.LUT R9, R20.reuse, 0x3, RZ, 0xc0, !PT ;  /* 0x0000000314097812 */ /* 0x040fe200078ec0ff */
[----:B------:R-:W-:Y:S01]  /*0360*/  BSSY.RECONVERGENT B2, `(.L_x_4) ;  /* 0x0000022000027945 */ /* 0x000fe20003800200 */
[----:B------:R-:W-:Y:S01]  /*0370*/  ISETP.GE.U32.AND P0, PT, R20, 0x3, PT ;  /* 0x000000031400780c */ /* 0x000fe20003f06070 */
[----:B------:R-:W-:Y:S01]  /*0380*/  IMAD.MOV.U32 R7, RZ, RZ, R27 ;  /* 0x000000ffff077224 */ /* 0x000fe200078e001b */
[----:B------:R-:W-:Y:S02]  /*0390*/  ISETP.NE.AND P1, PT, R9, 0x3, PT ;  /* 0x000000030900780c */ /* 0x000fe40003f25270 */
[----:B------:R-:W-:-:S11]  /*03a0*/  VIADDMNMX.RELU R0, R17, R16, R18, PT ;  /* 0x0000001011007246 */ /* 0x000fd60003801112 */
[----:B------:R-:W-:Y:S05]  /*03b0*/  @!P1 BRA `(.L_x_5) ;  /* 0x0000000000709947 */ /* 0x000fea0003800000 */
[----:B------:R-:W0:Y:S08]  /*03c0*/  LDC R8, c[0x0][0x3b8] ;  /* 0x0000ee00ff087b82 */ /* 0x000e300000000800 */
[----:B------:R-:W1:Y:S01]  /*03d0*/  LDC.64 R2, c[0x0][0x388] ;  /* 0x0000e200ff027b82 */ /* 0x000e620000000a00 */
[----:B0-----:R-:W-:-:S04]  /*03e0*/  IMAD R5, R0, R8, R15 ;  /* 0x0000000800057224 */ /* 0x001fc800078e020f */
[----:B-1----:R-:W-:-:S06]  /*03f0*/  IMAD.WIDE R4, R5, 0x2, R2 ;  /* 0x0000000205047825 */ /* 0x002fcc00078e0202 */
[----:B------:R-:W2:Y:S01]  /*0400*/  LDG.E.U16 R4, desc[UR6][R4.64] ;  /* 0x0000000604047981 */ /* 0x000ea2000c1e1500 */
[----:B------:R-:W-:Y:S02]  /*0410*/  MOV R6, 0x400 ;  /* 0x0000040000067802 */ /* 0x000fe40000000f00 */
[----:B------:R-:W-:Y:S01]  /*0420*/  ISETP.NE.AND P1, PT, R9, RZ, PT ;  /* 0x000000ff0900720c */ /* 0x000fe20003f25270 */
[----:B------:R-:W0:Y:S02]  /*0430*/  S2R R7, SR_CgaCtaId ;  /* 0x0000000000077919 */ /* 0x000e240000008800 */
[----:B0-----:R-:W-:-:S05]  /*0440*/  LEA R7, R7, R6, 0x18 ;  /* 0x0000000607077211 */ /* 0x001fca00078ec0ff */
[----:B------:R-:W-:Y:S01]  /*0450*/  IMAD R6, R16, 0x4c, R7 ;  /* 0x0000004c10067824 */ /* 0x000fe200078e0207 */
[----:B------:R-:W-:-:S03]  /*0460*/  MOV R7, R22 ;  /* 0x0000001600077202 */ /* 0x000fc60000000f00 */
[----:B------:R-:W-:-:S05]  /*0470*/  IMAD R6, R27, 0x2, R6 ;  /* 0x000000021b067824 */ /* 0x000fca00078e0206 */
[----:B--2---:R0:W-:Y:S01]  /*0480*/  STS.U16 [R6], R4 ;  /* 0x0000000406007388 */ /* 0x0041e20000000400 */
[----:B------:R-:W-:Y:S05]  /*0490*/  @!P1 BRA `(.L_x_5) ;  /* 0x0000000000389947 */ /* 0x000fea0003800000 */
[----:B------:R-:W-:Y:S01]  /*04a0*/  ISETP.NE.AND P1, PT, R9, 0x1, PT ;  /* 0x000000010900780c */ /* 0x000fe20003f25270 */
[----:B------:R-:W-:-:S04]  /*04b0*/  IMAD R5, R0, R8, R13 ;  /* 0x0000000800057224 */ /* 0x000fc800078e020d */
[----:B0-----:R-:W-:-:S06]  /*04c0*/  IMAD.WIDE R4, R5, 0x2, R2 ;  /* 0x0000000205047825 */ /* 0x001fcc00078e0202 */
[----:B------:R-:W2:Y:S02]  /*04d0*/  LDG.E.U16 R4, desc[UR6][R4.64] ;  /* 0x0000000604047981 */ /* 0x000ea4000c1e1500 */
[----:B------:R-:W-:-:S04]  /*04e0*/  @P1 IMAD R7, R0, R8, R11 ;  /* 0x0000000800071224 */ /* 0x000fc800078e020b */
[----:B------:R-:W-:-:S06]  /*04f0*/  @P1 IMAD.WIDE R2, R7, 0x2, R2 ;  /* 0x0000000207021825 */ /* 0x000fcc00078e0202 */
[----:B------:R-:W3:Y:S01]  /*0500*/  @P1 LDG.E.U16 R2, desc[UR6][R2.64] ;  /* 0x0000000602021981 */ /* 0x000ee2000c1e1500 */
[----:B------:R-:W-:-:S04]  /*0510*/  IMAD R6, R23, 0x2, R6 ;  /* 0x0000000217067824 */ /* 0x000fc800078e0206 */
[----:B------:R-:W-:Y:S01]  /*0520*/  @P1 IMAD R9, R23, 0x2, R6 ;  /* 0x0000000217091824 */ /* 0x000fe200078e0206 */
[----:B------:R-:W-:Y:S01]  /*0530*/  IADD3 R8, PT, PT, R10, R23, RZ ;  /* 0x000000170a087210 */ /* 0x000fe20007ffe0ff */
[----:B------:R-:W-:-:S04]  /*0540*/  IMAD.MOV.U32 R7, RZ, RZ, R10 ;  /* 0x000000ffff077224 */ /* 0x000fc800078e000a */
[----:B------:R-:W-:Y:S01]  /*0550*/  @P1 IMAD.MOV.U32 R7, RZ, RZ, R8 ;  /* 0x000000ffff071224 */ /* 0x000fe200078e0008 */
[----:B--2---:R1:W-:Y:S04]  /*0560*/  STS.U16 [R6], R4 ;  /* 0x0000000406007388 */ /* 0x0043e80000000400 */
[----:B---3--:R1:W-:Y:S02]  /*0570*/  @P1 STS.U16 [R9], R2 ;  /* 0x0000000209001388 */ /* 0x0083e40000000400 */
.L_x_5:
[----:B------:R-:W-:Y:S05]  /*0580*/  BSYNC.RECONVERGENT B2 ;  /* 0x0000000000027941 */ /* 0x000fea0003800200 */
.L_x_4:
[----:B------:R-:W-:Y:S05]  /*0590*/  @!P0 BRA `(.L_x_3) ;  /* 0x0000000000b08947 */ /* 0x000fea0003800000 */
[----:B------:R-:W2:Y:S01]  /*05a0*/  S2UR UR5, SR_CgaCtaId ;  /* 0x00000000000579c3 */ /* 0x000ea20000008800 */
[----:B------:R-:W-:Y:S01]  /*05b0*/  UMOV UR4, 0x400 ;  /* 0x0000040000047882 */ /* 0x000fe20000000000 */
[--C-:B------:R-:W-:Y:S01]  /*05c0*/  IMAD R34, R16, 0x26, R7.reuse ;  /* 0x0000002610227824 */ /* 0x100fe200078e0207 */
[-C--:B------:R-:W-:Y:S01]  /*05d0*/  IADD3 R30, PT, PT, R26, R7.reuse, RZ ;  /* 0x000000071a1e7210 */ /* 0x080fe20007ffe0ff */
[----:B------:R-:W-:Y:S01]  /*05e0*/  VIADD R32, R7, 0xfffffffd ;  /* 0xfffffffd07207836 */ /* 0x000fe20000000000 */
[----:B------:R-:W-:Y:S01]  /*05f0*/  IADD3 R29, PT, PT, R12, R7, RZ ;  /* 0x000000070c1d7210 */ /* 0x000fe20007ffe0ff */
[----:B------:R-:W-:Y:S02]  /*0600*/  IMAD.IADD R28, R14, 0x1, R7 ;  /* 0x000000010e1c7824 */ /* 0x000fe400078e0207 */
[----:B------:R-:W-:Y:S01]  /*0610*/  IMAD R36, R23, 0x2, R30 ;  /* 0x0000000217247824 */ /* 0x000fe200078e021e */
[----:B--2---:R-:W-:-:S06]  /*0620*/  ULEA UR4, UR5, UR4, 0x18 ;  /* 0x0000000405047291 */ /* 0x004fcc000f8ec0ff */
[----:B------:R-:W-:-:S07]  /*0630*/  LEA R34, R34, UR4, 0x1 ;  /* 0x0000000422227c11 */ /* 0x000fce000f8e08ff */
.L_x_6:
[----:B-12---:R-:W1:Y:S01]  /*0640*/  LDC.64 R8, c[0x0][0x388] ;  /* 0x0000e200ff087b82 */ /* 0x006e620000000a00 */
[----:B------:R-:W2:Y:S01]  /*0650*/  LDCU UR4, c[0x0][0x3b8] ;  /* 0x00007700ff0477ac */ /* 0x000ea20008000800 */
[--C-:B------:R-:W-:Y:S02]  /*0660*/  VIADDMNMX.RELU R3, R30, 0xfffffffd, R19.reuse, PT ;  /* 0xfffffffd1e037846 */ /* 0x100fe40003801113 */
[--C-:B------:R-:W-:Y:S02]  /*0670*/  VIADDMNMX.RELU R5, R28, 0xfffffffd, R19.reuse, PT ;  /* 0xfffffffd1c057846 */ /* 0x100fe40003801113 */
[--C-:B------:R-:W-:Y:S02]  /*0680*/  VIADDMNMX.RELU R7, R36, 0xfffffffd, R19.reuse, PT ;  /* 0xfffffffd24077846 */ /* 0x100fe40003801113 */
[----:B------:R-:W-:Y:S01]  /*0690*/  VIADDMNMX.RELU R31, R29, 0xfffffffd, R19, PT ;  /* 0xfffffffd1d1f7846 */ /* 0x000fe20003801113 */
[C---:B--2---:R-:W-:Y:S02]  /*06a0*/  IMAD R3, R0.reuse, UR4, R3 ;  /* 0x0000000400037c24 */ /* 0x044fe4000f8e0203 */
[----:B------:R-:W-:-:S02]  /*06b0*/  IMAD R5, R0, UR4, R5 ;  /* 0x0000000400057c24 */ /* 0x000fc4000f8e0205 */
[C---:B------:R-:W-:Y:S02]  /*06c0*/  IMAD R7, R0.reuse, UR4, R7 ;  /* 0x0000000400077c24 */ /* 0x040fe4000f8e0207 */
[----:B------:R-:W-:Y:S02]  /*06d0*/  IMAD R31, R0, UR4, R31 ;  /* 0x00000004001f7c24 */ /* 0x000fe4000f8e021f */
[----:B-1----:R-:W-:-:S04]  /*06e0*/  IMAD.WIDE R2, R3, 0x2, R8 ;  /* 0x0000000203027825 */ /* 0x002fc800078e0208 */
[--C-:B0-----:R-:W-:Y:S02]  /*06f0*/  IMAD.WIDE R4, R5, 0x2, R8.reuse ;  /* 0x0000000205047825 */ /* 0x101fe400078e0208 */
[----:B------:R0:W2:Y:S02]  /*0700*/  LDG.E.U16 R3, desc[UR6][R2.64] ;  /* 0x0000000602037981 */ /* 0x0000a4000c1e1500 */
[--C-:B------:R-:W-:Y:S02]  /*0710*/  IMAD.WIDE R6, R7, 0x2, R8.reuse ;  /* 0x0000000207067825 */ /* 0x100fe400078e0208 */
[----:B------:R-:W3:Y:S02]  /*0720*/  LDG.E.U16 R4, desc[UR6][R4.64] ;  /* 0x0000000604047981 */ /* 0x000ee4000c1e1500 */
[----:B------:R-:W-:Y:S02]  /*0730*/  IMAD.WIDE R8, R31, 0x2, R8 ;  /* 0x000000021f087825 */ /* 0x000fe400078e0208 */
[----:B------:R-:W4:Y:S04]  /*0740*/  LDG.E.U16 R6, desc[UR6][R6.64] ;  /* 0x0000000606067981 */ /* 0x000f28000c1e1500 */
[----:B------:R-:W5:Y:S01]  /*0750*/  LDG.E.U16 R8, desc[UR6][R8.64] ;  /* 0x0000000608087981 */ /* 0x000f62000c1e1500 */
[C-C-:B------:R-:W-:Y:S01]  /*0760*/  IMAD R31, R23.reuse, 0x2, R34.reuse ;  /* 0x00000002171f7824 */ /* 0x140fe200078e0222 */
[C---:B------:R-:W-:Y:S01]  /*0770*/  LEA R33, R23.reuse, R34, 0x2 ;  /* 0x0000002217217211 */ /* 0x040fe200078e10ff */
[----:B------:R-:W-:-:S02]  /*0780*/  IMAD R35, R23, 0x6, R34 ;  /* 0x0000000617237824 */ /* 0x000fc400078e0222 */
[----:B------:R-:W-:-:S04]  /*0790*/  IMAD R32, R23, 0x4, R32 ;  /* 0x0000000417207824 */ /* 0x000fc800078e0220 */
[----:B0-----:R-:W-:-:S05]  /*07a0*/  VIADD R2, R32, 0x3 ;  /* 0x0000000320027836 */ /* 0x001fca0000000000 */
[----:B------:R-:W-:Y:S01]  /*07b0*/  ISETP.GE.U32.AND P0, PT, R2, 0x26, PT ;  /* 0x000000260200780c */ /* 0x000fe20003f06070 */
[C---:B------:R-:W-:Y:S01]  /*07c0*/  IMAD R36, R23.reuse, 0x4, R36 ;  /* 0x0000000417247824 */ /* 0x040fe200078e0224 */
[C---:B------:R-:W-:Y:S01]  /*07d0*/  LEA R28, R23.reuse, R28, 0x2 ;  /* 0x0000001c171c7211 */ /* 0x040fe200078e10ff */
[C---:B------:R-:W-:Y:S01]  /*07e0*/  IMAD R29, R23.reuse, 0x4, R29 ;  /* 0x00000004171d7824 */ /* 0x040fe200078e021d */
[C---:B------:R-:W-:Y:S01]  /*07f0*/  LEA R30, R23.reuse, R30, 0x2 ;  /* 0x0000001e171e7211 */ /* 0x040fe200078e10ff */
[----:B--2---:R0:W-:Y:S04]  /*0800*/  STS.U16 [R34], R3 ;  /* 0x0000000322007388 */ /* 0x0041e80000000400 */
[----:B---3--:R2:W-:Y:S04]  /*0810*/  STS.U16 [R31], R4 ;  /* 0x000000041f007388 */ /* 0x0085e80000000400 */
[----:B----4-:R2:W-:Y:S04]  /*0820*/  STS.U16 [R33], R6 ;  /* 0x0000000621007388 */ /* 0x0105e80000000400 */
[----:B-----5:R2:W-:Y:S01]  /*0830*/  STS.U16 [R35], R8 ;  /* 0x0000000823007388 */ /* 0x0205e20000000400 */
[----:B0-----:R-:W-:Y:S01]  /*0840*/  IMAD R34, R23, 0x8, R34 ;  /* 0x0000000817227824 */ /* 0x001fe200078e0222 */
[----:B------:R-:W-:Y:S06]  /*0850*/  @!P0 BRA `(.L_x_6) ;  /* 0xfffffffc00788947 */ /* 0x000fec000383ffff */
.L_x_3:
[----:B------:R-:W-:Y:S05]  /*0860*/  BSYNC.RECONVERGENT B1 ;  /* 0x0000000000017941 */ /* 0x000fea0003800200 */
.L_x_2:
[----:B------:R-:W-:-:S05]  /*0870*/  IMAD.IADD R16, R21, 0x1, R16 ;  /* 0x0000000115107824 */ /* 0x000fca00078e0210 */
[----:B------:R-:W-:-:S13]  /*0880*/  ISETP.GE.U32.AND P0, PT, R16, 0x26, PT ;  /* 0x000000261000780c */ /* 0x000fda0003f06070 */
[----:B------:R-:W-:Y:S05]  /*0890*/  @!P0 BRA `(.L_x_7) ;  /* 0xfffffff800a08947 */ /* 0x000fea000383ffff */
.L_x_1:
[----:B------:R-:W-:Y:S05]  /*08a0*/  BSYNC.RECONVERGENT B0 ;  /* 0x0000000000007941 */ /* 0x000fea0003800200 */
.L_x_0:
[----:B------:R-:W3:Y:S01]  /*08b0*/  LDCU.64 UR4, c[0x0][0x3b0] ;  /* 0x00007600ff0477ac */ /* 0x000ee20008000a00 */
[----:B------:R-:W-:Y:S01]  /*08c0*/  BAR.SYNC.DEFER_BLOCKING 0x0 ;  /* 0x0000000000007b1d */ /* 0x000fe20000010000 */
[----:B---3--:R-:W-:-:S04]  /*08d0*/  ISETP.GE.AND P0, PT, R25, UR5, PT ;  /* 0x0000000519007c0c */ /* 0x008fc8000bf06270 */
[----:B------:R-:W-:-:S13]  /*08e0*/  ISETP.GE.OR P0, PT, R24, UR4, P0 ;  /* 0x0000000418007c0c */ /* 0x000fda0008706670 */
[----:B------:R-:W-:Y:S05]  /*08f0*/  @P0 EXIT ;  /* 0x000000000000094d */ /* 0x000fea0003800000 */
[----:B012---:R-:W0:Y:S01]  /*0900*/  LDC.64 R4, c[0x0][0x398] ;  /* 0x0000e600ff047b82 */ /* 0x007e220000000a00 */
[----:B------:R-:W-:-:S07]  /*0910*/  IMAD R7, R25, UR4, R24 ;  /* 0x0000000419077c24 */ /* 0x000fce000f8e0218 */
[----:B------:R-:W1:Y:S01]  /*0920*/  LDC.64 R2, c[0x0][0x390] ;  /* 0x0000e400ff027b82 */ /* 0x000e620000000a00 */
[----:B------:R-:W2:Y:S01]  /*0930*/  S2R R6, SR_CgaCtaId ;  /* 0x0000000000067919 */ /* 0x000ea20000008800 */
[----:B------:R-:W3:Y:S06]  /*0940*/  S2R R10, SR_TID.Y ;  /* 0x00000000000a7919 */ /* 0x000eec0000002200 */
[----:B------:R-:W4:Y:S01]  /*0950*/  LDC.64 R12, c[0x0][0x3a8] ;  /* 0x0000ea00ff0c7b82 */ /* 0x000f220000000a00 */
[----:B0-----:R-:W-:-:S07]  /*0960*/  IMAD.WIDE R4, R7, 0x4, R4 ;  /* 0x0000000407047825 */ /* 0x001fce00078e0204 */
[----:B------:R-:W0:Y:S01]  /*0970*/  LDC.64 R14, c[0x0][0x3a0] ;  /* 0x0000e800ff0e7b82 */ /* 0x000e220000000a00 */
[----:B------:R-:W5:Y:S01]  /*0980*/  LDG.E R0, desc[UR6][R4.64] ;  /* 0x0000000604007981 */ /* 0x000f62000c1e1900 */
[----:B-1----:R-:W-:-:S06]  /*0990*/  IMAD.WIDE R2, R7, 0x4, R2 ;  /* 0x0000000407027825 */ /* 0x002fcc00078e0202 */
[----:B------:R-:W4:Y:S01]  /*09a0*/  LDG.E R2, desc[UR6][R2.64] ;  /* 0x0000000602027981 */ /* 0x000f22000c1e1900 */
[----:B------:R-:W-:-:S04]  /*09b0*/  MOV R7, 0x400 ;  /* 0x0000040000077802 */ /* 0x000fc80000000f00 */
[----:B--2---:R-:W-:-:S05]  /*09c0*/  LEA R7, R6, R7, 0x18 ;  /* 0x0000000706077211 */ /* 0x004fca00078ec0ff */
[----:B---3--:R-:W-:-:S05]  /*09d0*/  IMAD R8, R10, 0x4c, R7 ;  /* 0x0000004c0a087824 */ /* 0x008fca00078e0207 */
[----:B------:R-:W-:-:S06]  /*09e0*/  LEA R6, R27, R8, 0x1 ;  /* 0x000000081b067211 */ /* 0x000fcc00078e08ff */
[----:B------:R-:W1:Y:S01]  /*09f0*/  LDS.U16 R6, [R6+0xea] ;  /* 0x0000ea0006067984 */ /* 0x000e620000000400 */
[----:B------:R-:W-:Y:S01]  /*0a00*/  BSSY.RECONVERGENT B0, `(.L_x_8) ;  /* 0x000001b000007945 */ /* 0x000fe20003800200 */
[----:B-----5:R-:W-:Y:S01]  /*0a10*/  ISETP.NE.AND P0, PT, R0, 0x3, PT ;  /* 0x000000030000780c */ /* 0x020fe20003f05270 */
[----:B----4-:R-:W-:-:S04]  /*0a20*/  IMAD R5, R2, 0xd, RZ ;  /* 0x0000000d02057824 */ /* 0x010fc800078e02ff */
[----:B------:R-:W-:-:S04]  /*0a30*/  IMAD.WIDE.U32 R2, R5, 0x4, R12 ;  /* 0x0000000405027825 */ /* 0x000fc800078e000c */
[----:B0-----:R-:W-:-:S04]  /*0a40*/  IMAD.WIDE.U32 R4, R5, 0x2, R14 ;  /* 0x0000000205047825 */ /* 0x001fc800078e000e */
[----:B-1----:R-:W-:Y:S05]  /*0a50*/  @!P0 BRA `(.L_x_9) ;  /* 0x00000000003c8947 */ /* 0x002fea0003800000 */
[----:B------:R-:W0:Y:S01]  /*0a60*/  LDC R9, c[0x3][0x40] ;  /* 0x00c01000ff097b82 */ /* 0x000e220000000800 */
[----:B------:R-:W-:-:S13]  /*0a70*/  ISETP.NE.AND P1, PT, R0, 0x2, PT ;  /* 0x000000020000780c */ /* 0x000fda0003f25270 */
[----:B------:R-:W-:Y:S05]  /*0a80*/  @!P1 BRA `(.L_x_10) ;  /* 0x00000000001c9947 */ /* 0x000fea0003800000 */
[----:B------:R-:W1:Y:S01]  /*0a90*/  LDC R11, c[0x3][0x70] ;  /* 0x00c01c00ff0b7b82 */ /* 0x000e620000000800 */
[----:B------:R-:W-:Y:S01]  /*0aa0*/  ISETP.NE.AND P1, PT, R0, 0x1, PT ;  /* 0x000000010000780c */ /* 0x000fe20003f25270 */
[----:B-1----:R-:W-:-:S12]  /*0ab0*/  IMAD.MOV.U32 R12, RZ, RZ, R11 ;  /* 0x000000ffff0c7224 */ /* 0x002fd800078e000b */
[----:B------:R-:W-:Y:S05]  /*0ac0*/  @P1 BRA `(.L_x_11) ;  /* 0x0000000000381947 */ /* 0x000fea0003800000 */
[----:B0-----:R-:W-:Y:S01]  /*0ad0*/  IMAD.MOV.U32 R12, RZ, RZ, R9 ;  /* 0x000000ffff0c7224 */ /* 0x001fe200078e0009 */
[----:B------:R-:W-:Y:S01]  /*0ae0*/  MOV R9, R11 ;  /* 0x0000000b00097202 */ /* 0x000fe20000000f00 */
[----:B------:R-:W-:Y:S06]  /*0af0*/  BRA `(.L_x_11) ;  /* 0x00000000002c7947 */ /* 0x000fec0003800000 */
.L_x_10:
[----:B------:R-:W1:Y:S01]  /*0b00*/  LDCU UR4, c[0x3][0x70] ;  /* 0x00c00e00ff0477ac */ /* 0x000e620008000800 */
[----:B0-----:R-:W-:Y:S01]  /*0b10*/  IMAD.MOV.U32 R12, RZ, RZ, R9 ;  /* 0x000000ffff0c7224 */ /* 0x001fe200078e0009 */
[----:B-1----:R-:W-:-:S06]  /*0b20*/  UIADD3 UR4, UPT, UPT, -UR4, URZ, URZ ;  /* 0x000000ff04047290 */ /* 0x002fcc000fffe1ff */
[----:B------:R-:W-:Y:S01]  /*0b30*/  IMAD.U32 R9, RZ, RZ, UR4 ;  /* 0x00000004ff097e24 */ /* 0x000fe2000f8e00ff */
[----:B------:R-:W-:Y:S06]  /*0b40*/  BRA `(.L_x_11) ;  /* 0x0000000000187947 */ /* 0x000fec0003800000 */
.L_x_9:
[----:B------:R-:W0:Y:S01]  /*0b50*/  LDCU UR5, c[0x3][0x70] ;  /* 0x00c00e00ff0577ac */ /* 0x000e220008000800 */
[----:B------:R-:W1:Y:S01]  /*0b60*/  LDCU UR4, c[0x3][0x40] ;  /* 0x00c00800ff0477ac */ /* 0x000e620008000800 */
[----:B0-----:R-:W-:Y:S02]  /*0b70*/  UIADD3 UR5, UPT, UPT, -UR5, URZ, URZ ;  /* 0x000000ff05057290 */ /* 0x001fe4000fffe1ff */
[----:B-1----:R-:W-:-:S04]  /*0b80*/  UIADD3 UR4, UPT, UPT, -UR4, URZ, URZ ;  /* 0x000000ff04047290 */ /* 0x002fc8000fffe1ff */
[----:B------:R-:W-:Y:S02]  /*0b90*/  MOV R12, UR5 ;  /* 0x00000005000c7c02 */ /* 0x000fe40008000f00 */
[----:B------:R-:W-:-:S07]  /*0ba0*/  IMAD.U32 R9, RZ, RZ, UR4 ;  /* 0x00000004ff097e24 */ /* 0x000fce000f8e00ff */
.L_x_11:
[----:B------:R-:W-:Y:S05]  /*0bb0*/  BSYNC.RECONVERGENT B0 ;  /* 0x0000000000007941 */ /* 0x000fea0003800200 */
.L_x_8:
[----:B------:R-:W2:Y:S04]  /*0bc0*/  LDG.E R13, desc[UR6][R2.64] ;  /* 0x00000006020d7981 */ /* 0x000ea8000c1e1900 */
[----:B------:R-:W3:Y:S01]  /*0bd0*/  LDG.E.S16 R15, desc[UR6][R4.64] ;  /* 0x00000006040f7981 */ /* 0x000ee2000c1e1700 */
[----:B0-----:R-:W-:Y:S01]  /*0be0*/  IMAD.IADD R16, R10, 0x1, -R9 ;  /* 0x000000010a107824 */ /* 0x001fe200078e0a09 */
[----:B------:R-:W-:Y:S01]  /*0bf0*/  IADD3 R14, PT, PT, R27, R12, RZ ;  /* 0x0000000c1b0e7210 */ /* 0x000fe20007ffe0ff */
[----:B------:R-:W-:Y:S01]  /*0c00*/  IMAD R9, R9, 0x4c, R8 ;  /* 0x0000004c09097824 */ /* 0x000fe200078e0208 */
[----:B------:R-:W-:Y:S01]  /*0c10*/  ISETP.NE.AND P1, PT, R0, 0x1, PT ;  /* 0x000000010000780c */ /* 0x000fe20003f25270 */
[----:B------:R-:W-:Y:S01]  /*0c20*/  IMAD R16, R16, 0x4c, R7 ;  /* 0x0000004c10107824 */ /* 0x000fe200078e0207 */
[----:B------:R-:W0:Y:S01]  /*0c30*/  LDCU UR8, c[0x3][0x44] ;  /* 0x00c00880ff0877ac */ /* 0x000e220008000800 */
[----:B------:R-:W-:Y:S01]  /*0c40*/  IMAD.IADD R11, R27, 0x1, -R12 ;  /* 0x000000011b0b7824 */ /* 0x000fe200078e0a0c */
[----:B------:R-:W-:Y:S01]  /*0c50*/  BSSY.RECONVERGENT B0, `(.L_x_12) ;  /* 0x0000023000007945 */ /* 0x000fe20003800200 */
[----:B------:R-:W-:-:S03]  /*0c60*/  IMAD R9, R14, 0x2, R9 ;  /* 0x000000020e097824 */ /* 0x000fc600078e0209 */
[----:B------:R-:W-:-:S03]  /*0c70*/  LEA R11, R11, R16, 0x1 ;  /* 0x000000100b0b7211 */ /* 0x000fc600078e08ff */
[----:B------:R-:W1:Y:S04]  /*0c80*/  LDS.U16 R9, [R9+0xea] ;  /* 0x0000ea0009097984 */ /* 0x000e680000000400 */
[----:B------:R-:W4:Y:S01]  /*0c90*/  LDS.U16 R11, [R11+0xea] ;  /* 0x0000ea000b0b7984 */ /* 0x000f220000000400 */
[--C-:B--2---:R-:W-:Y:S01]  /*0ca0*/  IMAD.MOV R14, RZ, RZ, -R13.reuse ;  /* 0x000000ffff0e7224 */ /* 0x104fe200078e0a0d */
[-CC-:B-1----:R-:W-:Y:S02]  /*0cb0*/  VIADDMNMX R12, R9, -R6.reuse, R13.reuse, PT ;  /* 0x80000006090c7246 */ /* 0x182fe4000380010d */
[----:B----4-:R-:W-:Y:S02]  /*0cc0*/  VIADDMNMX R13, R11, -R6, R13, PT ;  /* 0x800000060b0d7246 */ /* 0x010fe4000380010d */
[----:B------:R-:W-:-:S02]  /*0cd0*/  VIMNMX R12, PT, PT, R12, R14, !PT ;  /* 0x0000000e0c0c7248 */ /* 0x000fc40007fe0100 */
[----:B------:R-:W-:-:S05]  /*0ce0*/  VIMNMX R13, PT, PT, R13, R14, !PT ;  /* 0x0000000e0d0d7248 */ /* 0x000fca0007fe0100 */
[----:B------:R-:W-:-:S04]  /*0cf0*/  IMAD.IADD R12, R12, 0x1, R13 ;  /* 0x000000010c0c7824 */ /* 0x000fc800078e020d */
[----:B---3--:R-:W-:Y:S01]  /*0d00*/  IMAD R17, R15, R12, RZ ;  /* 0x0000000c0f117224 */ /* 0x008fe200078e02ff */
[----:B0-----:R-:W-:Y:S06]  /*0d10*/  @!P1 BRA `(.L_x_13) ;  /* 0x00000000004c9947 */ /* 0x001fec0003800000 */
[----:B------:R-:W-:-:S13]  /*0d20*/  ISETP.NE.AND P2, PT, R0, 0x2, PT ;  /* 0x000000020000780c */ /* 0x000fda0003f45270 */
[----:B------:R-:W-:Y:S05]  /*0d30*/  @!P2 BRA `(.L_x_14) ;  /* 0x000000000030a947 */ /* 0x000fea0003800000 */
[----:B------:R-:W0:Y:S01]  /*0d40*/  LDCU UR4, c[0x3][0x74] ;  /* 0x00c00e80ff0477ac */ /* 0x000e220008000800 */
[----:B------:R-:W-:Y:S02]  /*0d50*/  ISETP.NE.AND P2, PT, R0, 0x3, PT ;  /* 0x000000030000780c */ /* 0x000fe40003f45270 */
[----:B------:R-:W-:Y:S01]  /*0d60*/  MOV R9, UR8 ;  /* 0x0000000800097c02 */ /* 0x000fe20008000f00 */
[----:B0-----:R-:W-:-:S10]  /*0d70*/  IMAD.U32 R12, RZ, RZ, UR4 ;  /* 0x00000004ff0c7e24 */ /* 0x001fd4000f8e00ff */
[----:B------:R-:W-:Y:S05]  /*0d80*/  @P2 BRA `(.L_x_15) ;  /* 0x00000000003c2947 */ /* 0x000fea0003800000 */
[----:B------:R-:W0:Y:S01]  /*0d90*/  LDCU UR4, c[0x3][0x74] ;  /* 0x00c00e80ff0477ac */ /* 0x000e220008000800 */
[----:B------:R-:W1:Y:S01]  /*0da0*/  LDCU UR5, c[0x3][0x44] ;  /* 0x00c00880ff0577ac */ /* 0x000e620008000800 */
[----:B0-----:R-:W-:Y:S02]  /*0db0*/  UIADD3 UR4, UPT, UPT, -UR4, URZ, URZ ;  /* 0x000000ff04047290 */ /* 0x001fe4000fffe1ff */
[----:B-1----:R-:W-:-:S04]  /*0dc0*/  UIADD3 UR5, UPT, UPT, -UR5, URZ, URZ ;  /* 0x000000ff05057290 */ /* 0x002fc8000fffe1ff */
[----:B------:R-:W-:Y:S02]  /*0dd0*/  IMAD.U32 R12, RZ, RZ, UR4 ;  /* 0x00000004ff0c7e24 */ /* 0x000fe4000f8e00ff */
[----:B------:R-:W-:Y:S01]  /*0de0*/  MOV R9, UR5 ;  /* 0x0000000500097c02 */ /* 0x000fe20008000f00 */
[----:B------:R-:W-:Y:S06]  /*0df0*/  BRA `(.L_x_15) ;  /* 0x0000000000207947 */ /* 0x000fec0003800000 */
.L_x_14:
[----:B------:R-:W0:Y:S01]  /*0e00*/  LDCU UR4, c[0x3][0x74] ;  /* 0x00c00e80ff0477ac */ /* 0x000e220008000800 */
[----:B------:R-:W-:Y:S01]  /*0e10*/  IMAD.U32 R12, RZ, RZ, UR8 ;  /* 0x00000008ff0c7e24 */ /* 0x000fe2000f8e00ff */
[----:B0-----:R-:W-:-:S06]  /*0e20*/  UIADD3 UR4, UPT, UPT, -UR4, URZ, URZ ;  /* 0x000000ff04047290 */ /* 0x001fcc000fffe1ff */
[----:B------:R-:W-:Y:S01]  /*0e30*/  IMAD.U32 R9, RZ, RZ, UR4 ;  /* 0x00000004ff097e24 */ /* 0x000fe2000f8e00ff */
[----:B------:R-:W-:Y:S06]  /*0e40*/  BRA `(.L_x_15) ;  /* 0x00000000000c7947 */ /* 0x000fec0003800000 */
.L_x_13:
[----:B------:R-:W0:Y:S01]  /*0e50*/  LDCU UR4, c[0x3][0x74] ;  /* 0x00c00e80ff0477ac */ /* 0x000e220008000800 */
[----:B------:R-:W-:Y:S01]  /*0e60*/  MOV R12, UR8 ;  /* 0x00000008000c7c02 */ /* 0x000fe20008000f00 */
[----:B0-----:R-:W-:-:S07]  /*0e70*/  IMAD.U32 R9, RZ, RZ, UR4 ;  /* 0x00000004ff097e24 */ /* 0x001fce000f8e00ff */
.L_x_15:
[----:B------:R-:W-:Y:S05]  /*0e80*/  BSYNC.RECONVERGENT B0 ;  /* 0x0000000000007941 */ /* 0x000fea0003800200 */
.L_x_12:
[----:B------:R-:W2:Y:S04]  /*0e90*/  LDG.E R13, desc[UR6][R2.64+0x4] ;  /* 0x00000406020d7981 */ /* 0x000ea8000c1e1900 */
[----:B------:R-:W3:Y:S01]  /*0ea0*/  LDG.E.S16 R15, desc[UR6][R4.64+0x2] ;  /* 0x00000206040f7981 */ /* 0x000ee2000c1e1700 */
[----:B------:R-:W-:Y:S01]  /*0eb0*/  IMAD.IADD R16, R10, 0x1, -R9 ;  /* 0x000000010a107824 */ /* 0x000fe200078e0a09 */
[----:B------:R-:W-:Y:S01]  /*0ec0*/  IADD3 R14, PT, PT, R27, R12, RZ ;  /* 0x0000000c1b0e7210 */ /* 0x000fe20007ffe0ff */
[----:B------:R-:W-:Y:S01]  /*0ed0*/  IMAD R9, R9, 0x4c, R8 ;  /* 0x0000004c09097824 */ /* 0x000fe200078e0208 */
[----:B------:R-:W0:Y:S01]  /*0ee0*/  LDCU UR8, c[0x3][0x48] ;  /* 0x00c00900ff0877ac */ /* 0x000e220008000800 */
[----:B------:R-:W-:Y:S01]  /*0ef0*/  IMAD R16, R16, 0x4c, R7 ;  /* 0x0000004c10107824 */ /* 0x000fe200078e0207 */
[----:B------:R-:W-:Y:S01]  /*0f00*/  BSSY.RECONVERGENT B0, `(.L_x_16) ;  /* 0x0000024000007945 */ /* 0x000fe20003800200 */
[----:B------:R-:W-:-:S02]  /*0f10*/  IMAD.IADD R11, R27, 0x1, -R12 ;  /* 0x000000011b0b7824 */ /* 0x000fc400078e0a0c */
        /* <DEDUP_REMOVED lines=10> */
[----:B---3--:R-:W-:Y:S01]  /*0fc0*/  IMAD R17, R15, R12, R17 ;  /* 0x0000000c0f117224 */ /* 0x008fe200078e0211 */
        /* <DEDUP_REMOVED lines=15> */
.L_x_18:
[----:B------:R-:W0:Y:S01]  /*10c0*/  LDCU UR4, c[0x3][0x78] ;  /* 0x00c00f00ff0477ac */ /* 0x000e220008000800 */
[----:B------:R-:W-:Y:S01]  /*10d0*/  IMAD.U32 R12, RZ, RZ, UR8 ;  /* 0x00000008ff0c7e24 */ /* 0x000fe2000f8e00ff */
[----:B0-----:R-:W-:-:S06]  /*10e0*/  UIADD3 UR4, UPT, UPT, -UR4, URZ, URZ ;  /* 0x000000ff04047290 */ /* 0x001fcc000fffe1ff */
[----:B------:R-:W-:Y:S01]  /*10f0*/  IMAD.U32 R9, RZ, RZ, UR4 ;  /* 0x00000004ff097e24 */ /* 0x000fe2000f8e00ff */
[----:B------:R-:W-:Y:S06]  /*1100*/  BRA `(.L_x_19) ;  /* 0x00000000000c7947 */ /* 0x000fec0003800000 */
.L_x_17:
[----:B------:R-:W0:Y:S01]  /*1110*/  LDCU UR4, c[0x3][0x78] ;  /* 0x00c00f00ff0477ac */ /* 0x000e220008000800 */
[----:B------:R-:W-:Y:S01]  /*1120*/  MOV R12, UR8 ;  /* 0x00000008000c7c02 */ /* 0x000fe20008000f00 */
[----:B0-----:R-:W-:-:S07]  /*1130*/  IMAD.U32 R9, RZ, RZ, UR4 ;  /* 0x00000004ff097e24 */ /* 0x001fce000f8e00ff */
.L_x_19:
[----:B------:R-:W-:Y:S05]  /*1140*/  BSYNC.RECONVERGENT B0 ;  /* 0x0000000000007941 */ /* 0x000fea0003800200 */
.L_x_16:
        /* <DEDUP_REMOVED lines=35> */
.L_x_22:
[----:B------:R-:W0:Y:S01]  /*1380*/  LDCU UR4, c[0x3][0x7c] ;  /* 0x00c00f80ff0477ac */ /* 0x000e220008000800 */
[----:B------:R-:W-:Y:S01]  /*1390*/  IMAD.U32 R12, RZ, RZ, UR8 ;  /* 0x00000008ff0c7e24 */ /* 0x000fe2000f8e00ff */
[----:B0-----:R-:W-:-:S06]  /*13a0*/  UIADD3 UR4, UPT, UPT, -UR4, URZ, URZ ;  /* 0x000000ff04047290 */ /* 0x001fcc000fffe1ff */
[----:B------:R-:W-:Y:S01]  /*13b0*/  IMAD.U32 R9, RZ, RZ, UR4 ;  /* 0x00000004ff097e24 */ /* 0x000fe2000f8e00ff */
[----:B------:R-:W-:Y:S06]  /*13c0*/  BRA `(.L_x_23) ;  /* 0x00000000000c7947 */ /* 0x000fec0003800000 */
.L_x_21:
[----:B------:R-:W0:Y:S01]  /*13d0*/  LDCU UR4, c[0x3][0x7c] ;  /* 0x00c00f80ff0477ac */ /* 0x000e220008000800 */
[----:B------:R-:W-:Y:S01]  /*13e0*/  MOV R12, UR8 ;  /* 0x00000008000c7c02 */ /* 0x000fe20008000f00 */
[----:B0-----:R-:W-:-:S07]  /*13f0*/  IMAD.U32 R9, RZ, RZ, UR4 ;  /* 0x00000004ff097e24 */ /* 0x001fce000f8e00ff */
.L_x_23:
[----:B------:R-:W-:Y:S05]  /*1400*/  BSYNC.RECONVERGENT B0 ;  /* 0x0000000000007941 */ /* 0x000fea0003800200 */
.L_x_20:
[----:B------:R-:W2:Y:S04]  /*1410*/  LDG.E R13, desc[UR6][R2.64+0xc] ;  /* 0x00000c06020d7981 */ /* 0x000ea8000c1e1900 */
[----:B------:R-:W3:Y:S01]  /*1420*/  LDG.E.S16 R15, desc[UR6][R4.64+0x6] ;  /* 0x00000606040f7981 */ /* 0x000ee2000c1e1700 */
[----:B------:R-:W-:Y:S01]  /*1430*/  IMAD.IADD R16, R10, 0x1, -R9 ;  /* 0x000000010a107824 */ /* 0x000fe200078e0a09 */
[----:B------:R-:W-:Y:S01]  /*1440*/  IADD3 R14, PT, PT, R27, R12, RZ ;  /* 0x0000000c1b0e7210 */ /* 0x000fe20007ffe0ff */
[----:B------:R-:W-:Y:S01]  /*1450*/  IMAD R9, R9, 0x4c, R8 ;  /* 0x0000004c09097824 */ /* 0x000fe200078e0208 */
[----:B------:R-:W-:Y:S01]  /*1460*/  BSSY.RECONVERGENT B0, `(.L_x_24) ;  /* 0x0000024000007945 */ /* 0x000fe20003800200 */
[----:B------:R-:W-:Y:S02]  /*1470*/  IMAD R16, R16, 0x4c, R7 ;  /* 0x0000004c10107824 */ /* 0x000fe400078e0207 */
[----:B------:R-:W-:-:S02]  /*1480*/  IMAD.IADD R11, R27, 0x1, -R12 ;  /* 0x000000011b0b7824 */ /* 0x000fc400078e0a0c */
[----:B------:R-:W-:-:S03]  /*1490*/  IMAD R9, R14, 0x2, R9 ;  /* 0x000000020e097824 */ /* 0x000fc600078e0209 */
[----:B------:R-:W-:-:S03]  /*14a0*/  LEA R11, R11, R16, 0x1 ;  /* 0x000000100b0b7211 */ /* 0x000fc600078e08ff */
[----:B------:R-:W0:Y:S04]  /*14b0*/  LDS.U16 R9, [R9+0xea] ;  /* 0x0000ea0009097984 */ /* 0x000e280000000400 */
[----:B------:R-:W1:Y:S01]  /*14c0*/  LDS.U16 R11, [R11+0xea] ;  /* 0x0000ea000b0b7984 */ /* 0x000e620000000400 */
[--C-:B--2---:R-:W-:Y:S01]  /*14d0*/  IMAD.MOV R14, RZ, RZ, -R13.reuse ;  /* 0x000000ffff0e7224 */ /* 0x104fe200078e0a0d */
[-CC-:B0-----:R-:W-:Y:S02]  /*14e0*/  VIADDMNMX R12, R9, -R6.reuse, R13.reuse, PT ;  /* 0x80000006090c7246 */ /* 0x181fe4000380010d */
[----:B-1----:R-:W-:Y:S02]  /*14f0*/  VIADDMNMX R13, R11, -R6, R13, PT ;  /* 0x800000060b0d7246 */ /* 0x002fe4000380010d */
[----:B------:R-:W-:-:S02]  /*1500*/  VIMNMX R12, PT, PT, R12, R14, !PT ;  /* 0x0000000e0c0c7248 */ /* 0x000fc40007fe0100 */
[----:B------:R-:W-:-:S05]  /*1510*/  VIMNMX R13, PT, PT, R13, R14, !PT ;  /* 0x0000000e0d0d7248 */ /* 0x000fca0007fe0100 */
[----:B------:R-:W-:-:S04]  /*1520*/  IMAD.IADD R12, R12, 0x1, R13 ;  /* 0x000000010c0c7824 */ /* 0x000fc800078e020d */
[----:B---3--:R-:W-:Y:S01]  /*1530*/  IMAD R17, R15, R12, R17 ;  /* 0x0000000c0f117224 */ /* 0x008fe200078e0211 */
[----:B------:R-:W-:Y:S06]  /*1540*/  @!P0 BRA `(.L_x_25) ;  /* 0x00000000003c8947 */ /* 0x000fec0003800000 */
[----:B------:R-:W0:Y:S01]  /*1550*/  LDC R9, c[0x3][0x50] ;  /* 0x00c01400ff097b82 */ /* 0x000e220000000800 */
[----:B------:R-:W-:-:S13]  /*1560*/  ISETP.NE.AND P2, PT, R0, 0x2, PT ;  /* 0x000000020000780c */ /* 0x000fda0003f45270 */
[----:B------:R-:W-:Y:S05]  /*1570*/  @!P2 BRA `(.L_x_26) ;  /* 0x00000000001ca947 */ /* 0x000fea0003800000 */
[----:B------:R-:W1:Y:S01]  /*1580*/  LDC R11, c[0x3][0x80] ;  /* 0x00c02000ff0b7b82 */ /* 0x000e620000000800 */
[----:B------:R-:W-:Y:S02]  /*1590*/  ISETP.NE.AND P2, PT, R0, 0x1, PT ;  /* 0x000000010000780c */ /* 0x000fe40003f45270 */
[----:B-1----:R-:W-:-:S11]  /*15a0*/  MOV R16, R11 ;  /* 0x0000000b00107202 */ /* 0x002fd60000000f00 */
[----:B------:R-:W-:Y:S05]  /*15b0*/  @P2 BRA `(.L_x_27) ;  /* 0x0000000000382947 */ /* 0x000fea0003800000 */
[----:B0-----:R-:W-:Y:S02]  /*15c0*/  IMAD.MOV.U32 R16, RZ, RZ, R9 ;  /* 0x000000ffff107224 */ /* 0x001fe400078e0009 */
[----:B------:R-:W-:Y:S01]  /*15d0*/  IMAD.MOV.U32 R9, RZ, RZ, R11 ;  /* 0x000000ffff097224 */ /* 0x000fe200078e000b */
[----:B------:R-:W-:Y:S06]  /*15e0*/  BRA `(.L_x_27) ;  /* 0x00000000002c7947 */ /* 0x000fec0003800000 */
.L_x_26:
[----:B------:R-:W1:Y:S01]  /*15f0*/  LDCU UR4, c[0x3][0x80] ;  /* 0x00c01000ff0477ac */ /* 0x000e620008000800 */
[----:B0-----:R-:W-:Y:S01]  /*1600*/  MOV R16, R9 ;  /* 0x0000000900107202 */ /* 0x001fe20000000f00 */
[----:B-1----:R-:W-:-:S06]  /*1610*/  UIADD3 UR4, UPT, UPT, -UR4, URZ, URZ ;  /* 0x000000ff04047290 */ /* 0x002fcc000fffe1ff */
[----:B------:R-:W-:Y:S01]  /*1620*/  IMAD.U32 R9, RZ, RZ, UR4 ;  /* 0x00000004ff097e24 */ /* 0x000fe2000f8e00ff */
[----:B------:R-:W-:Y:S06]  /*1630*/  BRA `(.L_x_27) ;  /* 0x0000000000187947 */ /* 0x000fec0003800000 */
.L_x_25:
[----:B------:R-:W0:Y:S01]  /*1640*/  LDCU UR5, c[0x3][0x80] ;  /* 0x00c01000ff0577ac */ /* 0x000e220008000800 */
[----:B------:R-:W1:Y:S01]  /*1650*/  LDCU UR4, c[0x3][0x50] ;  /* 0x00c00a00ff0477ac */ /* 0x000e620008000800 */
[----:B0-----:R-:W-:Y:S02]  /*1660*/  UIADD3 UR5, UPT, UPT, -UR5, URZ, URZ ;  /* 0x000000ff05057290 */ /* 0x001fe4000fffe1ff */
[----:B-1----:R-:W-:-:S04]  /*1670*/  UIADD3 UR4, UPT, UPT, -UR4, URZ, URZ ;  /* 0x000000ff04047290 */ /* 0x002fc8000fffe1ff */
[----:B------:R-:W-:Y:S02]  /*1680*/  IMAD.U32 R16, RZ, RZ, UR5 ;  /* 0x00000005ff107e24 */ /* 0x000fe4000f8e00ff */
[----:B------:R-:W-:-:S07]  /*1690*/  MOV R9, UR4 ;  /* 0x0000000400097c02 */ /* 0x000fce0008000f00 */
.L_x_27:
[----:B------:R-:W-:Y:S05]  /*16a0*/  BSYNC.RECONVERGENT B0 ;  /* 0x0000000000007941 */ /* 0x000fea0003800200 */
.L_x_24:
[----:B------:R-:W2:Y:S04]  /*16b0*/  LDG.E R13, desc[UR6][R2.64+0x10] ;  /* 0x00001006020d7981 */ /* 0x000ea8000c1e1900 */
[----:B------:R-:W3:Y:S01]  /*16c0*/  LDG.E.S16 R15, desc[UR6][R4.64+0x8] ;  /* 0x00000806040f7981 */ /* 0x000ee2000c1e1700 */
[----:B0-----:R-:W-:Y:S01]  /*16d0*/  IMAD.IADD R14, R10, 0x1, -R9 ;  /* 0x000000010a0e7824 */ /* 0x001fe200078e0a09 */
[----:B------:R-:W-:Y:S01]  /*16e0*/  IADD3 R11, PT, PT, R27, -R16, RZ ;  /* 0x800000101b0b7210 */ /* 0x000fe20007ffe0ff */
[----:B------:R-:W-:Y:S01]  /*16f0*/  IMAD R9, R9, 0x4c, R8 ;  /* 0x0000004c09097824 */ /* 0x000fe200078e0208 */
[----:B------:R-:W0:Y:S01]  /*1700*/  LDCU UR8, c[0x3][0x54] ;  /* 0x00c00a80ff0877ac */ /* 0x000e220008000800 */
[----:B------:R-:W-:Y:S01]  /*1710*/  IMAD.IADD R12, R27, 0x1, R16 ;  /* 0x000000011b0c7824 */ /* 0x000fe200078e0210 */
[----:B------:R-:W-:Y:S01]  /*1720*/  BSSY.RECONVERGENT B0, `(.L_x_28) ;  /* 0x0000024000007945 */ /* 0x000fe20003800200 */
[----:B------:R-:W-:-:S02]  /*1730*/  IMAD R14, R14, 0x4c, R7 ;  /* 0x0000004c0e0e7824 */ /* 0x000fc400078e0207 */
[----:B------:R-:W-:Y:S02]  /*1740*/  IMAD R9, R12, 0x2, R9 ;  /* 0x000000020c097824 */ /* 0x000fe400078e0209 */
[----:B------:R-:W-:-:S04]  /*1750*/  IMAD R11, R11, 0x2, R14 ;  /* 0x000000020b0b7824 */ /* 0x000fc800078e020e */
[----:B------:R-:W1:Y:S04]  /*1760*/  LDS.U16 R9, [R9+0xea] ;  /* 0x0000ea0009097984 */ /* 0x000e680000000400 */
[----:B------:R-:W4:Y:S01]  /*1770*/  LDS.U16 R11, [R11+0xea] ;  /* 0x0000ea000b0b7984 */ /* 0x000f220000000400 */
[----:B--2---:R-:W-:Y:S02]  /*1780*/  IADD3 R14, PT, PT, -R13, RZ, RZ ;  /* 0x000000ff0d0e7210 */ /* 0x004fe40007ffe1ff */
        /* <DEDUP_REMOVED lines=10> */
[----:B------:R-:W-:Y:S01]  /*1830*/  ISETP.NE.AND P2, PT, R0, 0x3, PT ;  /* 0x000000030000780c */ /* 0x000fe20003f45270 */
[----:B------:R-:W-:Y:S01]  /*1840*/  IMAD.U32 R9, RZ, RZ, UR8 ;  /* 0x00000008ff097e24 */ /* 0x000fe2000f8e00ff */
[----:B0-----:R-:W-:-:S11]  /*1850*/  MOV R16, UR4 ;  /* 0x0000000400107c02 */ /* 0x001fd60008000f00 */
[----:B------:R-:W-:Y:S05]  /*1860*/  @P2 BRA `(.L_x_31) ;  /* 0x00000000003c2947 */ /* 0x000fea0003800000 */
[----:B------:R-:W0:Y:S01]  /*1870*/  LDCU UR4, c[0x3][0x84] ;  /* 0x00c01080ff0477ac */ /* 0x000e220008000800 */
[----:B------:R-:W1:Y:S01]  /*1880*/  LDCU UR5, c[0x3][0x54] ;  /* 0x00c00a80ff0577ac */ /* 0x000e620008000800 */
[----:B0-----:R-:W-:Y:S02]  /*1890*/  UIADD3 UR4, UPT, UPT, -UR4, URZ, URZ ;  /* 0x000000ff04047290 */ /* 0x001fe4000fffe1ff */
[----:B-1----:R-:W-:-:S04]  /*18a0*/  UIADD3 UR5, UPT, UPT, -UR5, URZ, URZ ;  /* 0x000000ff05057290 */ /* 0x002fc8000fffe1ff */
[----:B------:R-:W-:Y:S02]  /*18b0*/  IMAD.U32 R16, RZ, RZ, UR4 ;  /* 0x00000004ff107e24 */ /* 0x000fe4000f8e00ff */
[----:B------:R-:W-:Y:S01]  /*18c0*/  IMAD.U32 R9, RZ, RZ, UR5 ;  /* 0x00000005ff097e24 */ /* 0x000fe2000f8e00ff */
[----:B------:R-:W-:Y:S06]  /*18d0*/  BRA `(.L_x_31) ;  /* 0x0000000000207947 */ /* 0x000fec0003800000 */
.L_x_30:
[----:B------:R-:W0:Y:S01]  /*18e0*/  LDCU UR4, c[0x3][0x84] ;  /* 0x00c01080ff0477ac */ /* 0x000e220008000800 */
[----:B------:R-:W-:Y:S01]  /*18f0*/  MOV R16, UR8 ;  /* 0x0000000800107c02 */ /* 0x000fe20008000f00 */
[----:B0-----:R-:W-:-:S06]  /*1900*/  UIADD3 UR4, UPT, UPT, -UR4, URZ, URZ ;  /* 0x000000ff04047290 */ /* 0x001fcc000fffe1ff */
[----:B------:R-:W-:Y:S01]  /*1910*/  IMAD.U32 R9, RZ, RZ, UR4 ;  /* 0x00000004ff097e24 */ /* 0x000fe2000f8e00ff */
[----:B------:R-:W-:Y:S06]  /*1920*/  BRA `(.L_x_31) ;  /* 0x00000000000c7947 */ /* 0x000fec0003800000 */
.L_x_29:
[----:B------:R-:W0:Y:S01]  /*1930*/  LDCU UR4, c[0x3][0x84] ;  /* 0x00c01080ff0477ac */ /* 0x000e220008000800 */
[----:B------:R-:W-:Y:S01]  /*1940*/  MOV R16, UR8 ;  /* 0x0000000800107c02 */ /* 0x000fe20008000f00 */
[----:B0-----:R-:W-:-:S07]  /*1950*/  IMAD.U32 R9, RZ, RZ, UR4 ;  /* 0x00000004ff097e24 */ /* 0x001fce000f8e00ff */
.L_x_31:
[----:B------:R-:W-:Y:S05]  /*1960*/  BSYNC.RECONVERGENT B0 ;  /* 0x0000000000007941 */ /* 0x000fea0003800200 */
.L_x_28:
[----:B------:R-:W2:Y:S04]  /*1970*/  LDG.E R13, desc[UR6][R2.64+0x14] ;  /* 0x00001406020d7981 */ /* 0x000ea8000c1e1900 */
[----:B------:R-:W3:Y:S01]  /*1980*/  LDG.E.S16 R15, desc[UR6][R4.64+0xa] ;  /* 0x00000a06040f7981 */ /* 0x000ee2000c1e1700 */
[----:B------:R-:W-:Y:S01]  /*1990*/  IADD3 R14, PT, PT, R10, -R9, RZ ;  /* 0x800000090a0e7210 */ /* 0x000fe20007ffe0ff */
[----:B------:R-:W-:Y:S01]  /*19a0*/  IMAD R9, R9, 0x4c, R8 ;  /* 0x0000004c09097824 */ /* 0x000fe200078e0208 */
[C---:B------:R-:W-:Y:S01]  /*19b0*/  IADD3 R11, PT, PT, R27.reuse, -R16, RZ ;  /* 0x800000101b0b7210 */ /* 0x040fe20007ffe0ff */
[----:B------:R-:W-:Y:S01]  /*19c0*/  IMAD.IADD R12, R27, 0x1, R16 ;  /* 0x000000011b0c7824 */ /* 0x000fe200078e0210 */
[----:B------:R-:W0:Y:S01]  /*19d0*/  LDCU UR8, c[0x3][0x58] ;  /* 0x00c00b00ff0877ac */ /* 0x000e220008000800 */
[----:B------:R-:W-:Y:S01]  /*19e0*/  IMAD R14, R14, 0x4c, R7 ;  /* 0x0000004c0e0e7824 */ /* 0x000fe200078e0207 */
        /* <DEDUP_REMOVED lines=9> */
[----:B------:R-:W-:-:S04]  /*1a80*/  VIMNMX R13, PT, PT, R13, R14, !PT ;  /* 0x0000000e0d0d7248 */ /* 0x000fc80007fe0100 */
[----:B------:R-:W-:-:S05]  /*1a90*/  IADD3 R12, PT, PT, R12, R13, RZ ;  /* 0x0000000d0c0c7210 */ /* 0x000fca0007ffe0ff */
        /* <DEDUP_REMOVED lines=16> */
.L_x_34:
[----:B------:R-:W0:Y:S01]  /*1ba0*/  LDCU UR4, c[0x3][0x88] ;  /* 0x00c01100ff0477ac */ /* 0x000e220008000800 */
[----:B------:R-:W-:Y:S01]  /*1bb0*/  IMAD.U32 R16, RZ, RZ, UR8 ;  /* 0x00000008ff107e24 */ /* 0x000fe2000f8e00ff */
[----:B0-----:R-:W-:-:S06]  /*1bc0*/  UIADD3 UR4, UPT, UPT, -UR4, URZ, URZ ;  /* 0x000000ff04047290 */ /* 0x001fcc000fffe1ff */
[----:B------:R-:W-:Y:S01]  /*1bd0*/  MOV R9, UR4 ;  /* 0x0000000400097c02 */ /* 0x000fe20008000f00 */
[----:B------:R-:W-:Y:S06]  /*1be0*/  BRA `(.L_x_35) ;  /* 0x00000000000c7947 */ /* 0x000fec0003800000 */
.L_x_33:
[----:B------:R-:W0:Y:S01]  /*1bf0*/  LDCU UR4, c[0x3][0x88] ;  /* 0x00c01100ff0477ac */ /* 0x000e220008000800 */
[----:B------:R-:W-:Y:S01]  /*1c00*/  IMAD.U32 R16, RZ, RZ, UR8 ;  /* 0x00000008ff107e24 */ /* 0x000fe2000f8e00ff */
[----:B0-----:R-:W-:-:S07]  /*1c10*/  MOV R9, UR4 ;  /* 0x0000000400097c02 */ /* 0x001fce0008000f00 */
.L_x_35:
[----:B------:R-:W-:Y:S05]  /*1c20*/  BSYNC.RECONVERGENT B0 ;  /* 0x0000000000007941 */ /* 0x000fea0003800200 */
.L_x_32:
        /* <DEDUP_REMOVED lines=8> */
[----:B------:R-:W-:Y:S01]  /*1cb0*/  IMAD.IADD R11, R27, 0x1, -R16 ;  /* 0x000000011b0b7824 */ /* 0x000fe200078e0a10 */
[----:B------:R-:W-:-:S03]  /*1cc0*/  LEA R9, R12, R9, 0x1 ;  /* 0x000000090c097211 */ /* 0x000fc600078e08ff */
[----:B------:R-:W-:-:S03]  /*1cd0*/  IMAD R11, R11, 0x2, R14 ;  /* 0x000000020b0b7824 */ /* 0x000fc600078e020e */
        /* <DEDUP_REMOVED lines=21> */
[----:B------:R-:W-:Y:S02]  /*1e30*/  MOV R16, UR4 ;  /* 0x0000000400107c02 */ /* 0x000fe40008000f00 */
[----:B------:R-:W-:Y:S01]  /*1e40*/  IMAD.U32 R9, RZ, RZ, UR5 ;  /* 0x00000005ff097e24 */ /* 0x000fe2000f8e00ff */
[----:B------:R-:W-:Y:S06]  /*1e50*/  BRA `(.L_x_39) ;  /* 0x0000000000207947 */ /* 0x000fec0003800000 */
.L_x_38:
[----:B------:R-:W0:Y:S01]  /*1e60*/  LDCU UR4, c[0x3][0x8c] ;  /* 0x00c01180ff0477ac */ /* 0x000e220008000800 */
[----:B------:R-:W-:Y:S01]  /*1e70*/  MOV R16, UR8 ;  /* 0x0000000800107c02 */ /* 0x000fe20008000f00 */
[----:B0-----:R-:W-:-:S06]  /*1e80*/  UIADD3 UR4, UPT, UPT, -UR4, URZ, URZ ;  /* 0x000000ff04047290 */ /* 0x001fcc000fffe1ff */
[----:B------:R-:W-:Y:S01]  /*1e90*/  IMAD.U32 R9, RZ, RZ, UR4 ;  /* 0x00000004ff097e24 */ /* 0x000fe2000f8e00ff */
[----:B------:R-:W-:Y:S06]  /*1ea0*/  BRA `(.L_x_39) ;  /* 0x00000000000c7947 */ /* 0x000fec0003800000 */
.L_x_37:
[----:B------:R-:W0:Y:S01]  /*1eb0*/  LDCU UR4, c[0x3][0x8c] ;  /* 0x00c01180ff0477ac */ /* 0x000e220008000800 */
[----:B------:R-:W-:Y:S01]  /*1ec0*/  MOV R16, UR8 ;  /* 0x0000000800107c02 */ /* 0x000fe20008000f00 */
[----:B0-----:R-:W-:-:S07]  /*1ed0*/  IMAD.U32 R9, RZ, RZ, UR4 ;  /* 0x00000004ff097e24 */ /* 0x001fce000f8e00ff */
.L_x_39:
[----:B------:R-:W-:Y:S05]  /*1ee0*/  BSYNC.RECONVERGENT B0 ;  /* 0x0000000000007941 */ /* 0x000fea0003800200 */
.L_x_36:
[----:B------:R-:W2:Y:S04]  /*1ef0*/  LDG.E R13, desc[UR6][R2.64+0x1c] ;  /* 0x00001c06020d7981 */ /* 0x000ea8000c1e1900 */
[----:B------:R-:W3:Y:S01]  /*1f00*/  LDG.E.S16 R15, desc[UR6][R4.64+0xe] ;  /* 0x00000e06040f7981 */ /* 0x000ee2000c1e1700 */
[----:B------:R-:W-:Y:S01]  /*1f10*/  IADD3 R14, PT, PT, R10, -R9, RZ ;  /* 0x800000090a0e7210 */ /* 0x000fe20007ffe0ff */
[----:B------:R-:W-:Y:S01]  /*1f20*/  IMAD R9, R9, 0x4c, R8 ;  /* 0x0000004c09097824 */ /* 0x000fe200078e0208 */
[C---:B------:R-:W-:Y:S01]  /*1f30*/  IADD3 R11, PT, PT, R27.reuse, -R16, RZ ;  /* 0x800000101b0b7210 */ /* 0x040fe20007ffe0ff */
[----:B------:R-:W-:Y:S01]  /*1f40*/  IMAD.IADD R12, R27, 0x1, R16 ;  /* 0x000000011b0c7824 */ /* 0x000fe200078e0210 */
[----:B------:R-:W-:Y:S01]  /*1f50*/  BSSY.RECONVERGENT B0, `(.L_x_40) ;  /* 0x0000023000007945 */ /* 0x000fe20003800200 */
[----:B------:R-:W-:-:S02]  /*1f60*/  IMAD R14, R14, 0x4c, R7 ;  /* 0x0000004c0e0e7824 */ /* 0x000fc400078e0207 */
        /* <DEDUP_REMOVED lines=8> */
[----:B------:R-:W-:-:S04]  /*1ff0*/  VIMNMX R13, PT, PT, R13, R14, !PT ;  /* 0x0000000e0d0d7248 */ /* 0x000fc80007fe0100 */
[----:B------:R-:W-:-:S05]  /*2000*/  IADD3 R12, PT, PT, R12, R13, RZ ;  /* 0x0000000d0c0c7210 */ /* 0x000fca0007ffe0ff */
[----:B---3--:R-:W-:Y:S01]  /*2010*/  IMAD R17, R15, R12, R17 ;  /* 0x0000000c0f117224 */ /* 0x008fe200078e0211 */
[----:B------:R-:W-:Y:S06]  /*2020*/  @!P0 BRA `(.L_x_41) ;  /* 0x00000000003c8947 */ /* 0x000fec0003800000 */
[----:B------:R-:W0:Y:S01]  /*2030*/  LDC R9, c[0x3][0x60] ;  /* 0x00c01800ff097b82 */ /* 0x000e220000000800 */
[----:B------:R-:W-:-:S13]  /*2040*/  ISETP.NE.AND P0, PT, R0, 0x2, PT ;  /* 0x000000020000780c */ /* 0x000fda0003f05270 */
[----:B------:R-:W-:Y:S05]  /*2050*/  @!P0 BRA `(.L_x_42) ;  /* 0x00000000001c8947 */ /* 0x000fea0003800000 */
[----:B------:R-:W1:Y:S01]  /*2060*/  LDC R11, c[0x3][0x90] ;  /* 0x00c02400ff0b7b82 */ /* 0x000e620000000800 */
[----:B------:R-:W-:Y:S01]  /*2070*/  ISETP.NE.AND P0, PT, R0, 0x1, PT ;  /* 0x000000010000780c */ /* 0x000fe20003f05270 */
[----:B-1----:R-:W-:-:S12]  /*2080*/  IMAD.MOV.U32 R16, RZ, RZ, R11 ;  /* 0x000000ffff107224 */ /* 0x002fd800078e000b */
[----:B------:R-:W-:Y:S05]  /*2090*/  @P0 BRA `(.L_x_43) ;  /* 0x0000000000380947 */ /* 0x000fea0003800000 */
[----:B0-----:R-:W-:Y:S01]  /*20a0*/  MOV R16, R9 ;  /* 0x0000000900107202 */ /* 0x001fe20000000f00 */
[----:B------:R-:W-:Y:S01]  /*20b0*/  IMAD.MOV.U32 R9, RZ, RZ, R11 ;  /* 0x000000ffff097224 */ /* 0x000fe200078e000b */
[----:B------:R-:W-:Y:S06]  /*20c0*/  BRA `(.L_x_43) ;  /* 0x00000000002c7947 */ /* 0x000fec0003800000 */
.L_x_42:
[----:B------:R-:W1:Y:S01]  /*20d0*/  LDCU UR4, c[0x3][0x90] ;  /* 0x00c01200ff0477ac */ /* 0x000e620008000800 */
[----:B0-----:R-:W-:Y:S01]  /*20e0*/  MOV R16, R9 ;  /* 0x0000000900107202 */ /* 0x001fe20000000f00 */
[----:B-1----:R-:W-:-:S06]  /*20f0*/  UIADD3 UR4, UPT, UPT, -UR4, URZ, URZ ;  /* 0x000000ff04047290 */ /* 0x002fcc000fffe1ff */
[----:B------:R-:W-:Y:S01]  /*2100*/  IMAD.U32 R9, RZ, RZ, UR4 ;  /* 0x00000004ff097e24 */ /* 0x000fe2000f8e00ff */
[----:B------:R-:W-:Y:S06]  /*2110*/  BRA `(.L_x_43) ;  /* 0x0000000000187947 */ /* 0x000fec0003800000 */
.L_x_41:
[----:B------:R-:W0:Y:S01]  /*2120*/  LDCU UR5, c[0x3][0x90] ;  /* 0x00c01200ff0577ac */ /* 0x000e220008000800 */
[----:B------:R-:W1:Y:S01]  /*2130*/  LDCU UR4, c[0x3][0x60] ;  /* 0x00c00c00ff0477ac */ /* 0x000e620008000800 */
[----:B0-----:R-:W-:Y:S02]  /*2140*/  UIADD3 UR5, UPT, UPT, -UR5, URZ, URZ ;  /* 0x000000ff05057290 */ /* 0x001fe4000fffe1ff */
[----:B-1----:R-:W-:-:S04]  /*2150*/  UIADD3 UR4, UPT, UPT, -UR4, URZ, URZ ;  /* 0x000000ff04047290 */ /* 0x002fc8000fffe1ff */
[----:B------:R-:W-:Y:S02]  /*2160*/  MOV R16, UR5 ;  /* 0x0000000500107c02 */ /* 0x000fe40008000f00 */
[----:B------:R-:W-:-:S07]  /*2170*/  IMAD.U32 R9, RZ, RZ, UR4 ;  /* 0x00000004ff097e24 */ /* 0x000fce000f8e00ff */
.L_x_43:
[----:B------:R-:W-:Y:S05]  /*2180*/  BSYNC.RECONVERGENT B0 ;  /* 0x0000000000007941 */ /* 0x000fea0003800200 */
.L_x_40:
[----:B------:R-:W2:Y:S04]  /*2190*/  LDG.E R13, desc[UR6][R2.64+0x20] ;  /* 0x00002006020d7981 */ /* 0x000ea8000c1e1900 */
[----:B------:R-:W3:Y:S01]  /*21a0*/  LDG.E.S16 R15, desc[UR6][R4.64+0x10] ;  /* 0x00001006040f7981 */ /* 0x000ee2000c1e1700 */
[----:B0-----:R-:W-:Y:S01]  /*21b0*/  IADD3 R14, PT, PT, R10, -R9, RZ ;  /* 0x800000090a0e7210 */ /* 0x001fe20007ffe0ff */
        /* <DEDUP_REMOVED lines=32> */
.L_x_46:
[----:B------:R-:W0:Y:S01]  /*23c0*/  LDCU UR4, c[0x3][0x94] ;  /* 0x00c01280ff0477ac */ /* 0x000e220008000800 */
[----:B------:R-:W-:Y:S01]  /*23d0*/  IMAD.U32 R16, RZ, RZ, UR8 ;  /* 0x00000008ff107e24 */ /* 0x000fe2000f8e00ff */
[----:B0-----:R-:W-:-:S06]  /*23e0*/  UIADD3 UR4, UPT, UPT, -UR4, URZ, URZ ;  /* 0x000000ff04047290 */ /* 0x001fcc000fffe1ff */
[----:B------:R-:W-:Y:S01]  /*23f0*/  MOV R9, UR4 ;  /* 0x0000000400097c02 */ /* 0x000fe20008000f00 */
[----:B------:R-:W-:Y:S06]  /*2400*/  BRA `(.L_x_47) ;  /* 0x00000000000c7947 */ /* 0x000fec0003800000 */
.L_x_45:
[----:B------:R-:W0:Y:S01]  /*2410*/  LDCU UR4, c[0x3][0x94] ;  /* 0x00c01280ff0477ac */ /* 0x000e220008000800 */
[----:B------:R-:W-:Y:S01]  /*2420*/  IMAD.U32 R16, RZ, RZ, UR8 ;  /* 0x00000008ff107e24 */ /* 0x000fe2000f8e00ff */
[----:B0-----:R-:W-:-:S07]  /*2430*/  MOV R9, UR4 ;  /* 0x0000000400097c02 */ /* 0x001fce0008000f00 */
.L_x_47:
[----:B------:R-:W-:Y:S05]  /*2440*/  BSYNC.RECONVERGENT B0 ;  /* 0x0000000000007941 */ /* 0x000fea0003800200 */
.L_x_44:
        /* <DEDUP_REMOVED lines=35> */
.L_x_50:
[----:B------:R-:W0:Y:S01]  /*2680*/  LDCU UR4, c[0x3][0x98] ;  /* 0x00c01300ff0477ac */ /* 0x000e220008000800 */
[----:B------:R-:W-:Y:S01]  /*2690*/  MOV R16, UR8 ;  /* 0x0000000800107c02 */ /* 0x000fe20008000f00 */
[----:B0-----:R-:W-:-:S06]  /*26a0*/  UIADD3 UR4, UPT, UPT, -UR4, URZ, URZ ;  /* 0x000000ff04047290 */ /* 0x001fcc000fffe1ff */
[----:B------:R-:W-:Y:S01]  /*26b0*/  IMAD.U32 R9, RZ, RZ, UR4 ;  /* 0x00000004ff097e24 */ /* 0x000fe2000f8e00ff */
[----:B------:R-:W-:Y:S06]  /*26c0*/  BRA `(.L_x_51) ;  /* 0x00000000000c7947 */ /* 0x000fec0003800000 */
.L_x_49:
[----:B------:R-:W0:Y:S01]  /*26d0*/  LDCU UR4, c[0x3][0x98] ;  /* 0x00c01300ff0477ac */ /* 0x000e220008000800 */
[----:B------:R-:W-:Y:S01]  /*26e0*/  MOV R16, UR8 ;  /* 0x0000000800107c02 */ /* 0x000fe20008000f00 */
[----:B0-----:R-:W-:-:S07]  /*26f0*/  IMAD.U32 R9, RZ, RZ, UR4 ;  /* 0x00000004ff097e24 */ /* 0x001fce000f8e00ff */
.L_x_51:
[----:B------:R-:W-:Y:S05]  /*2700*/  BSYNC.RECONVERGENT B0 ;  /* 0x0000000000007941 */ /* 0x000fea0003800200 */
.L_x_48:
        /* <DEDUP_REMOVED lines=35> */
.L_x_54:
[----:B------:R-:W0:Y:S01]  /*2940*/  LDCU UR4, c[0x3][0x9c] ;  /* 0x00c01380ff0477ac */ /* 0x000e220008000800 */
[----:B------:R-:W-:Y:S01]  /*2950*/  IMAD.U32 R0, RZ, RZ, UR8 ;  /* 0x00000008ff007e24 */ /* 0x000fe2000f8e00ff */
[----:B0-----:R-:W-:-:S06]  /*2960*/  UIADD3 UR4, UPT, UPT, -UR4, URZ, URZ ;  /* 0x000000ff04047290 */ /* 0x001fcc000fffe1ff */
[----:B------:R-:W-:Y:S01]  /*2970*/  MOV R9, UR4 ;  /* 0x0000000400097c02 */ /* 0x000fe20008000f00 */
[----:B------:R-:W-:Y:S06]  /*2980*/  BRA `(.L_x_55) ;  /* 0x00000000000c7947 */ /* 0x000fec0003800000 */
.L_x_53:
[----:B------:R-:W0:Y:S01]  /*2990*/  LDCU UR4, c[0x3][0x9c] ;  /* 0x00c01380ff0477ac */ /* 0x000e220008000800 */
[----:B------:R-:W-:Y:S01]  /*29a0*/  IMAD.U32 R0, RZ, RZ, UR8 ;  /* 0x00000008ff007e24 */ /* 0x000fe2000f8e00ff */
[----:B0-----:R-:W-:-:S07]  /*29b0*/  MOV R9, UR4 ;  /* 0x0000000400097c02 */ /* 0x001fce0008000f00 */
.L_x_55:
[----:B------:R-:W-:Y:S05]  /*29c0*/  BSYNC.RECONVERGENT B0 ;  /* 0x0000000000007941 */ /* 0x000fea0003800200 */
.L_x_52:
[----:B------:R-:W2:Y:S04]  /*29d0*/  LDG.E R2, desc[UR6][R2.64+0x2c] ;  /* 0x00002c0602027981 */ /* 0x000ea8000c1e1900 */
[----:B------:R-:W3:Y:S01]  /*29e0*/  LDG.E.S16 R4, desc[UR6][R4.64+0x16] ;  /* 0x0000160604047981 */ /* 0x000ee2000c1e1700 */
[----:B------:R-:W-:Y:S01]  /*29f0*/  IMAD.IADD R10, R10, 0x1, -R9 ;  /* 0x000000010a0a7824 */ /* 0x000fe200078e0a09 */
[----:B------:R-:W0:Y:S01]  /*2a00*/  LDCU UR4, c[0x0][0x3b8] ;  /* 0x00007700ff0477ac */ /* 0x000e220008000800 */
[----:B------:R-:W-:Y:S02]  /*2a10*/  IMAD R8, R9, 0x4c, R8 ;  /* 0x0000004c09087824 */ /* 0x000fe400078e0208 */
[----:B------:R-:W-:Y:S01]  /*2a20*/  IMAD R10, R10, 0x4c, R7 ;  /* 0x0000004c0a0a7824 */ /* 0x000fe200078e0207 */
[C---:B------:R-:W-:Y:S01]  /*2a30*/  IADD3 R7, PT, PT, R27.reuse, R0, RZ ;  /* 0x000000001b077210 */ /* 0x040fe20007ffe0ff */
[----:B------:R-:W-:-:S03]  /*2a40*/  IMAD.IADD R27, R27, 0x1, -R0 ;  /* 0x000000011b1b7824 */ /* 0x000fc600078e0a00 */
[----:B------:R-:W-:Y:S01]  /*2a50*/  LEA R7, R7, R8, 0x1 ;  /* 0x0000000807077211 */ /* 0x000fe200078e08ff */
[----:B------:R-:W-:-:S05]  /*2a60*/  IMAD R10, R27, 0x2, R10 ;  /* 0x000000021b0a7824 */ /* 0x000fca00078e020a */
[----:B------:R-:W1:Y:S04]  /*2a70*/  LDS.U16 R7, [R7+0xea] ;  /* 0x0000ea0007077984 */ /* 0x000e680000000400 */
[----:B------:R-:W4:Y:S01]  /*2a80*/  LDS.U16 R9, [R10+0xea] ;  /* 0x0000ea000a097984 */ /* 0x000f220000000400 */
[----:B0-----:R-:W-:Y:S01]  /*2a90*/  IMAD R25, R25, UR4, R24 ;  /* 0x0000000419197c24 */ /* 0x001fe2000f8e0218 */
[----:B--2---:R-:W-:Y:S02]  /*2aa0*/  IADD3 R8, PT, PT, -R2, RZ, RZ ;  /* 0x000000ff02087210 */ /* 0x004fe40007ffe1ff */
[-CC-:B-1----:R-:W-:Y:S02]  /*2ab0*/  VIADDMNMX R0, R7, -R6.reuse, R2.reuse, PT ;  /* 0x8000000607007246 */ /* 0x182fe40003800102 */
[----:B----4-:R-:W-:-:S02]  /*2ac0*/  VIADDMNMX R9, R9, -R6, R2, PT ;  /* 0x8000000609097246 */ /* 0x010fc40003800102 */
[----:B------:R-:W0:Y:S01]  /*2ad0*/  LDC.64 R2, c[0x0][0x380] ;  /* 0x0000e000ff027b82 */ /* 0x000e220000000a00 */
[-C--:B------:R-:W-:Y:S02]  /*2ae0*/  VIMNMX R0, PT, PT, R0, R8.reuse, !PT ;  /* 0x0000000800007248 */ /* 0x080fe40007fe0100 */
[----:B------:R-:W-:-:S05]  /*2af0*/  VIMNMX R9, PT, PT, R9, R8, !PT ;  /* 0x0000000809097248 */ /* 0x000fca0007fe0100 */
[----:B------:R-:W-:-:S04]  /*2b00*/  IMAD.IADD R9, R0, 0x1, R9 ;  /* 0x0000000100097824 */ /* 0x000fc800078e0209 */
[----:B---3--:R-:W-:-:S05]  /*2b10*/  IMAD R4, R4, R9, R12 ;  /* 0x0000000904047224 */ /* 0x008fca00078e020c */
[----:B------:R-:W-:-:S04]  /*2b20*/  IADD3 R5, PT, PT, R4, 0x20, RZ ;  /* 0x0000002004057810 */ /* 0x000fc80007ffe0ff */
[----:B------:R-:W-:Y:S01]  /*2b30*/  LEA.HI.SX32 R5, R5, R6, 0x1a ;  /* 0x0000000605057211 */ /* 0x000fe200078fd2ff */
[----:B0-----:R-:W-:-:S03]  /*2b40*/  IMAD.WIDE R2, R25, 0x2, R2 ;  /* 0x0000000219027825 */ /* 0x001fc600078e0202 */
[----:B------:R-:W-:-:S05]  /*2b50*/  VIMNMX.RELU R5, PT, PT, R5, 0x3ff, PT ;  /* 0x000003ff05057848 */ /* 0x000fca0003fe1100 */
[----:B------:R-:W-:Y:S01]  /*2b60*/  STG.E.U16 desc[UR6][R2.64], R5 ;  /* 0x0000000502007986 */ /* 0x000fe2000c101506 */
[----:B------:R-:W-:Y:S05]  /*2b70*/  EXIT ;  /* 0x000000000000794d */ /* 0x000fea0003800000 */
.L_x_56:
[----:B------:R-:W-:-:S00]  /*2b80*/  BRA `(.L_x_56) ;  /* 0xfffffffc00fc7947 */ /* 0x000fc0000383ffff */
[----:B------:R-:W-:-:S00]  /*2b90*/  NOP ;  /* 0x0000000000007918 */ /* 0x000fc00000000000 */
        /* <DEDUP_REMOVED lines=14> */
.L_x_81:


//--------------------- .text._Z31gradientAndClassificationKernelPKtPjS1_jj --------------------------
	.section	.text._Z31gradientAndClassificationKernelPKtPjS1_jj,"ax",@progbits
	.align	128
        .global         _Z31gradientAndClassificationKernelPKtPjS1_jj
        .type           _Z31gradientAndClassificationKernelPKtPjS1_jj,@function
        .size           _Z31gradientAndClassificationKernelPKtPjS1_jj,(.L_x_82 - _Z31gradientAndClassificationKernelPKtPjS1_jj)
        .other          _Z31gradientAndClassificationKernelPKtPjS1_jj,@"STO_CUDA_ENTRY STV_DEFAULT"
_Z31gradientAndClassificationKernelPKtPjS1_jj:
.text._Z31gradientAndClassificationKernelPKtPjS1_jj:
[----:B------:R-:W-:Y:S01]  /*0000*/  LDC R1, c[0x0][0x37c] ;  /* 0x0000df00ff017b82 */ /* 0x000fe20000000800 */
[----:B------:R-:W0:Y:S01]  /*0010*/  S2R R14, SR_TID.Y ;  /* 0x00000000000e7919 */ /* 0x000e220000002200 */
[----:B------:R-:W1:Y:S01]  /*0020*/  LDCU.64 UR8, c[0x0][0x358] ;  /* 0x00006b00ff0877ac */ /* 0x000e620008000a00 */
[----:B------:R-:W-:Y:S01]  /*0030*/  BSSY.RECONVERGENT B0, `(.L_x_57) ;  /* 0x000007e000007945 */ /* 0x000fe20003800200 */
[----:B------:R-:W2:Y:S01]  /*0040*/  S2R R0, SR_TID.X ;  /* 0x0000000000007919 */ /* 0x000ea20000002100 */
[----:B------:R-:W3:Y:S01]  /*0050*/  S2R R11, SR_CTAID.X ;  /* 0x00000000000b7919 */ /* 0x000ee20000002500 */
[----:B------:R-:W4:Y:S01]  /*0060*/  S2R R10, SR_CTAID.Y ;  /* 0x00000000000a7919 */ /* 0x000f220000002600 */
[----:B0-----:R-:W-:-:S13]  /*0070*/  ISETP.GT.U32.AND P0, PT, R14, 0x29, PT ;  /* 0x000000290e00780c */ /* 0x001fda0003f04070 */
[----:B-1234-:R-:W-:Y:S05]  /*0080*/  @P0 BRA `(.L_x_58) ;  /* 0x0000000400e00947 */ /* 0x01efea0003800000 */
[----:B------:R-:W0:Y:S01]  /*0090*/  LDC R23, c[0x0][0x360] ;  /* 0x0000d800ff177b82 */ /* 0x000e220000000800 */
[----:B------:R-:W1:Y:S01]  /*00a0*/  LDCU UR4, c[0x0][0x39c] ;  /* 0x00007380ff0477ac */ /* 0x000e620008000800 */
[----:B------:R-:W-:-:S06]  /*00b0*/  IMAD.MOV.U32 R19, RZ, RZ, R14 ;  /* 0x000000ffff137224 */ /* 0x000fcc00078e000e */
[----:B------:R-:W2:Y:S01]  /*00c0*/  LDC R22, c[0x0][0x364] ;  /* 0x0000d900ff167b82 */ /* 0x000ea20000000800 */
[----:B0-----:R-:W0:Y:S01]  /*00d0*/  I2F.U32.RP R5, R23 ;  /* 0x0000001700057306 */ /* 0x001e220000209000 */
[----:B------:R-:W-:Y:S01]  /*00e0*/  IMAD.IADD R21, R0, 0x1, R23 ;  /* 0x0000000100157824 */ /* 0x000fe200078e0217 */
[----:B------:R-:W-:-:S03]  /*00f0*/  ISETP.NE.U32.AND P2, PT, R23, RZ, PT ;  /* 0x000000ff1700720c */ /* 0x000fc60003f45070 */
[C-C-:B------:R-:W-:Y:S01]  /*0100*/  IMAD.IADD R18, R21.reuse, 0x1, R23.reuse ;  /* 0x0000000115127824 */ /* 0x140fe200078e0217 */
[C---:B------:R-:W-:Y:S02]  /*0110*/  ISETP.GE.U32.AND P0, PT, R21.reuse, 0x2a, PT ;  /* 0x0000002a1500780c */ /* 0x040fe40003f06070 */
[----:B------:R-:W-:Y:S01]  /*0120*/  VIMNMX.U32 R4, PT, PT, R21, 0x2a, !PT ;  /* 0x0000002a15047848 */ /* 0x000fe20007fe0000 */
[----:B------:R-:W-:Y:S01]  /*0130*/  IMAD.IADD R26, R18, 0x1, R23 ;  /* 0x00000001121a7824 */ /* 0x000fe200078e0217 */
[----:B------:R-:W-:-:S04]  /*0140*/  SEL R20, RZ, 0x1, P0 ;  /* 0x00000001ff147807 */ /* 0x000fc80000000000 */
[----:B------:R-:W-:Y:S01]  /*0150*/  IADD3 R4, PT, PT, R4, -R21, -R20 ;  /* 0x8000001504047210 */ /* 0x000fe20007ffe814 */
[----:B0-----:R-:W0:Y:S02]  /*0160*/  MUFU.RCP R5, R5 ;  /* 0x0000000500057308 */ /* 0x001e240000001000 */
[----:B0-----:R-:W-:-:S06]  /*0170*/  VIADD R2, R5, 0xffffffe ;  /* 0x0ffffffe05027836 */ /* 0x001fcc0000000000 */
[----:B------:R0:W3:Y:S02]  /*0180*/  F2I.FTZ.U32.TRUNC.NTZ R3, R2 ;  /* 0x0000000200037305 */ /* 0x0000e4000021f000 */
[----:B0-----:R-:W-:Y:S02]  /*0190*/  IMAD.MOV.U32 R2, RZ, RZ, RZ ;  /* 0x000000ffff027224 */ /* 0x001fe400078e00ff */
[----:B---3--:R-:W-:-:S04]  /*01a0*/  IMAD.MOV R6, RZ, RZ, -R3 ;  /* 0x000000ffff067224 */ /* 0x008fc800078e0a03 */
[----:B------:R-:W-:-:S04]  /*01b0*/  IMAD R7, R6, R23, RZ ;  /* 0x0000001706077224 */ /* 0x000fc800078e02ff */
[----:B------:R-:W-:-:S06]  /*01c0*/  IMAD.HI.U32 R3, R3, R7, R2 ;  /* 0x0000000703037227 */ /* 0x000fcc00078e0002 */
[----:B------:R-:W-:-:S05]  /*01d0*/  IMAD.HI.U32 R3, R3, R4, RZ ;  /* 0x0000000403037227 */ /* 0x000fca00078e00ff */
[----:B------:R-:W-:-:S05]  /*01e0*/  IADD3 R2, PT, PT, -R3, RZ, RZ ;  /* 0x000000ff03027210 */ /* 0x000fca0007ffe1ff */
[----:B------:R-:W-:Y:S02]  /*01f0*/  IMAD R4, R23, R2, R4 ;  /* 0x0000000217047224 */ /* 0x000fe400078e0204 */
[----:B------:R-:W-:-:S03]  /*0200*/  IMAD R2, R11, 0x20, R0 ;  /* 0x000000200b027824 */ /* 0x000fc600078e0200 */
[----:B------:R-:W-:Y:S02]  /*0210*/  ISETP.GE.U32.AND P0, PT, R4, R23, PT ;  /* 0x000000170400720c */ /* 0x000fe40003f06070 */
[----:B-1----:R-:W-:-:S04]  /*0220*/  VIMNMX R17, PT, PT, R2, UR4, PT ;  /* 0x0000000402117c48 */ /* 0x002fc8000bfe0100 */
[----:B------:R-:W-:-:S07]  /*0230*/  VIMNMX R17, PT, PT, R17, 0x1, !PT ;  /* 0x0000000111117848 */ /* 0x000fce0007fe0100 */
[----:B------:R-:W-:Y:S02]  /*0240*/  @P0 IMAD.IADD R4, R4, 0x1, -R23 ;  /* 0x0000000104040824 */ /* 0x000fe400078e0a17 */
[----:B------:R-:W-:-:S03]  /*0250*/  @P0 VIADD R3, R3, 0x1 ;  /* 0x0000000103030836 */ /* 0x000fc60000000000 */
[-C--:B------:R-:W-:Y:S02]  /*0260*/  ISETP.GE.U32.AND P1, PT, R4, R23.reuse, PT ;  /* 0x000000170400720c */ /* 0x080fe40003f26070 */
[----:B------:R-:W-:-:S04]  /*0270*/  IADD3 R4, PT, PT, R2, R23, RZ ;  /* 0x0000001702047210 */ /* 0x000fc80007ffe0ff */
[C---:B------:R-:W-:Y:S02]  /*0280*/  VIMNMX R16, PT, PT, R4.reuse, UR4, PT ;  /* 0x0000000404107c48 */ /* 0x040fe4000bfe0100 */
[-C--:B------:R-:W-:Y:S02]  /*0290*/  VIADDMNMX R15, R4, R23.reuse, UR4, PT ;  /* 0x00000004040f7e46 */ /* 0x080fe4000b800117 */
[----:B------:R-:W-:Y:S02]  /*02a0*/  VIMNMX R16, PT, PT, R16, 0x1, !PT ;  /* 0x0000000110107848 */ /* 0x000fe40007fe0100 */
[----:B------:R-:W-:Y:S01]  /*02b0*/  VIMNMX R15, PT, PT, R15, 0x1, !PT ;  /* 0x000000010f0f7848 */ /* 0x000fe20007fe0100 */
[----:B------:R-:W-:Y:S01]  /*02c0*/  @P1 VIADD R3, R3, 0x1 ;  /* 0x0000000103031836 */ /* 0x000fe20000000000 */
[----:B------:R-:W-:-:S05]  /*02d0*/  @!P2 LOP3.LUT R3, RZ, R23, RZ, 0x33, !PT ;  /* 0x00000017ff03a212 */ /* 0x000fca00078e33ff */
[----:B------:R-:W-:-:S05]  /*02e0*/  IMAD.IADD R20, R20, 0x1, R3 ;  /* 0x0000000114147824 */ /* 0x000fca00078e0203 */
[----:B--2---:R-:W-:-:S07]  /*02f0*/  LOP3.LUT R24, R20, 0x3, RZ, 0xc0, !PT ;  /* 0x0000000314187812 */ /* 0x004fce00078ec0ff */
.L_x_64:
[----:B------:R-:W-:Y:S01]  /*0300*/  ISETP.GT.U32.AND P0, PT, R0, 0x29, PT ;  /* 0x000000290000780c */ /* 0x000fe20003f04070 */
[----:B------:R-:W-:-:S12]  /*0310*/  BSSY.RECONVERGENT B1, `(.L_x_59) ;  /* 0x000004c000017945 */ /* 0x000fd80003800200 */
[----:B012---:R-:W-:Y:S05]  /*0320*/  @P0 BRA `(.L_x_60) ;  /* 0x0000000400280947 */ /* 0x007fea0003800000 */
[----:B------:R-:W0:Y:S01]  /*0330*/  S2R R7, SR_CgaCtaId ;  /* 0x0000000000077919 */ /* 0x000e220000008800 */
[----:B------:R-:W1:Y:S01]  /*0340*/  LDC.64 R2, c[0x0][0x398] ;  /* 0x0000e600ff027b82 */ /* 0x000e620000000a00 */
[----:B------:R-:W-:Y:S01]  /*0350*/  LEA R5, R10, R19, 0x5 ;  /* 0x000000130a057211 */ /* 0x000fe200078e28ff */
[----:B------:R-:W-:Y:S01]  /*0360*/  BSSY.RECONVERGENT B2, `(.L_x_61) ;  /* 0x0000022000027945 */ /* 0x000fe20003800200 */
[----:B------:R-:W-:Y:S01]  /*0370*/  ISETP.NE.AND P0, PT, R24, 0x3, PT ;  /* 0x000000031800780c */ /* 0x000fe20003f05270 */
[----:B------:R-:W-:Y:S01]  /*0380*/  IMAD.MOV.U32 R28, RZ, RZ, R0 ;  /* 0x000000ffff1c7224 */ /* 0x000fe200078e0000 */
[----:B------:R-:W-:Y:S02]  /*0390*/  MOV R4, 0x400 ;  /* 0x0000040000047802 */ /* 0x000fe40000000f00 */
[----:B------:R-:W-:Y:S02]  /*03a0*/  ISETP.GE.U32.AND P1, PT, R20, 0x3, PT ;  /* 0x000000031400780c */ /* 0x000fe40003f26070 */
[----:B-1----:R-:W-:-:S04]  /*03b0*/  VIMNMX R2, PT, PT, R5, R2, PT ;  /* 0x0000000205027248 */ /* 0x002fc80003fe0100 */
[----:B------:R-:W-:Y:S02]  /*03c0*/  VIMNMX R2, PT, PT, R2, 0x1, !PT ;  /* 0x0000000102027848 */ /* 0x000fe40007fe0100 */
[----:B0-----:R-:W-:-:S03]  /*03d0*/  LEA R4, R7, R4, 0x18 ;  /* 0x0000000407047211 */ /* 0x001fc600078ec0ff */
[----:B------:R-:W-:Y:S02]  /*03e0*/  VIADD R2, R2, 0xffffffff ;  /* 0xffffffff02027836 */ /* 0x000fe40000000000 */
[----:B------:R-:W-:Y:S02]  /*03f0*/  IMAD R25, R19, 0xa8, R4 ;  /* 0x000000a813197824 */ /* 0x000fe400078e0204 */
[----:B------:R-:W-:Y:S01]  /*0400*/  IMAD R2, R2, R3, -0x1 ;  /* 0xffffffff02027424 */ /* 0x000fe200078e0203 */
[----:B------:R-:W-:Y:S06]  /*0410*/  @!P0 BRA `(.L_x_62) ;  /* 0x0000000000588947 */ /* 0x000fec0003800000 */
[----:B------:R-:W0:Y:S01]  /*0420*/  LDC.64 R4, c[0x0][0x380] ;  /* 0x0000e000ff047b82 */ /* 0x000e220000000a00 */
[----:B------:R-:W-:-:S04]  /*0430*/  IMAD.IADD R7, R17, 0x1, R2 ;  /* 0x0000000111077824 */ /* 0x000fc800078e0202 */
[----:B0-----:R-:W-:-:S06]  /*0440*/  IMAD.WIDE.U32 R6, R7, 0x2, R4 ;  /* 0x0000000207067825 */ /* 0x001fcc00078e0004 */
[----:B------:R-:W2:Y:S01]  /*0450*/  LDG.E.U16 R6, desc[UR8][R6.64] ;  /* 0x0000000806067981 */ /* 0x000ea2000c1e1500 */
[----:B------:R-:W-:Y:S01]  /*0460*/  IMAD R8, R0, 0x4, R25 ;  /* 0x0000000400087824 */ /* 0x000fe200078e0219 */
[----:B------:R-:W-:Y:S02]  /*0470*/  ISETP.NE.AND P0, PT, R24, RZ, PT ;  /* 0x000000ff1800720c */ /* 0x000fe40003f05270 */
[----:B------:R-:W-:Y:S02]  /*0480*/  MOV R28, R21 ;  /* 0x00000015001c7202 */ /* 0x000fe40000000f00 */
[----:B--2---:R0:W-:Y:S09]  /*0490*/  STS [R8], R6 ;  /* 0x0000000608007388 */ /* 0x0041f20000000800 */
[----:B------:R-:W-:Y:S05]  /*04a0*/  @!P0 BRA `(.L_x_62) ;  /* 0x0000000000348947 */ /* 0x000fea0003800000 */
[----:B------:R-:W-:Y:S01]  /*04b0*/  ISETP.NE.AND P0, PT, R24, 0x1, PT ;  /* 0x000000011800780c */ /* 0x000fe20003f05270 */
[----:B------:R-:W-:-:S04]  /*04c0*/  IMAD.IADD R7, R16, 0x1, R2 ;  /* 0x0000000110077824 */ /* 0x000fc800078e0202 */
[----:B0-----:R-:W-:-:S06]  /*04d0*/  IMAD.WIDE.U32 R6, R7, 0x2, R4 ;  /* 0x0000000207067825 */ /* 0x001fcc00078e0004 */
[----:B------:R-:W2:Y:S02]  /*04e0*/  LDG.E.U16 R6, desc[UR8][R6.64] ;  /* 0x0000000806067981 */ /* 0x000ea4000c1e1500 */
[----:B------:R-:W-:-:S04]  /*04f0*/  @P0 IMAD.IADD R9, R15, 0x1, R2 ;  /* 0x000000010f090824 */ /* 0x000fc800078e0202 */
[----:B------:R-:W-:-:S06]  /*0500*/  @P0 IMAD.WIDE.U32 R4, R9, 0x2, R4 ;  /* 0x0000000209040825 */ /* 0x000fcc00078e0004 */
[----:B------:R-:W3:Y:S01]  /*0510*/  @P0 LDG.E.U16 R4, desc[UR8][R4.64] ;  /* 0x0000000804040981 */ /* 0x000ee2000c1e1500 */
[----:B------:R-:W-:-:S04]  /*0520*/  IMAD R8, R23, 0x4, R8 ;  /* 0x0000000417087824 */ /* 0x000fc800078e0208 */
[----:B------:R-:W-:Y:S01]  /*0530*/  @P0 IMAD R9, R23, 0x4, R8 ;  /* 0x0000000417090824 */ /* 0x000fe200078e0208 */
[----:B------:R-:W-:Y:S01]  /*0540*/  MOV R28, R18 ;  /* 0x00000012001c7202 */ /* 0x000fe20000000f00 */
[----:B------:R-:W-:Y:S01]  /*0550*/  @P0 IMAD.MOV.U32 R28, RZ, RZ, R26 ;  /* 0x000000ffff1c0224 */ /* 0x000fe200078e001a */
[----:B--2---:R1:W-:Y:S04]  /*0560*/  STS [R8], R6 ;  /* 0x0000000608007388 */ /* 0x0043e80000000800 */
[----:B---3--:R1:W-:Y:S02]  /*0570*/  @P0 STS [R9], R4 ;  /* 0x0000000409000388 */ /* 0x0083e40000000800 */
.L_x_62:
[----:B------:R-:W-:Y:S05]  /*0580*/  BSYNC.RECONVERGENT B2 ;  /* 0x0000000000027941 */ /* 0x000fea0003800200 */
.L_x_61:
[----:B------:R-:W-:Y:S05]  /*0590*/  @!P1 BRA `(.L_x_60) ;  /* 0x00000000008c9947 */ /* 0x000fea0003800000 */
.L_x_63:
[----:B--2---:R-:W2:Y:S01]  /*05a0*/  LDC.64 R12, c[0x0][0x380] ;  /* 0x0000e000ff0c7b82 */ /* 0x004ea20000000a00 */
[----:B-1----:R-:W-:-:S04]  /*05b0*/  IMAD R4, R11, 0x20, R28 ;  /* 0x000000200b047824 */ /* 0x002fc800078e021c */
[C---:B0-----:R-:W-:Y:S01]  /*05c0*/  IMAD.IADD R6, R4.reuse, 0x1, R23 ;  /* 0x0000000104067824 */ /* 0x041fe200078e0217 */
[----:B------:R-:W-:-:S03]  /*05d0*/  VIMNMX R4, PT, PT, R4, R3, PT ;  /* 0x0000000304047248 */ /* 0x000fc60003fe0100 */
[C---:B------:R-:W-:Y:S01]  /*05e0*/  IMAD.IADD R8, R6.reuse, 0x1, R23 ;  /* 0x0000000106087824 */ /* 0x040fe200078e0217 */
[-C--:B------:R-:W-:Y:S02]  /*05f0*/  VIMNMX R6, PT, PT, R6, R3.reuse, PT ;  /* 0x0000000306067248 */ /* 0x080fe40003fe0100 */
[----:B------:R-:W-:Y:S02]  /*0600*/  VIMNMX R5, PT, PT, R4, 0x1, !PT ;  /* 0x0000000104057848 */ /* 0x000fe40007fe0100 */
[C---:B------:R-:W-:Y:S02]  /*0610*/  VIMNMX R9, PT, PT, R8.reuse, R3, PT ;  /* 0x0000000308097248 */ /* 0x040fe40003fe0100 */
[----:B------:R-:W-:Y:S02]  /*0620*/  VIADDMNMX R8, R8, R23, R3, PT ;  /* 0x0000001708087246 */ /* 0x000fe40003800103 */
[----:B------:R-:W-:Y:S02]  /*0630*/  VIMNMX R7, PT, PT, R6, 0x1, !PT ;  /* 0x0000000106077848 */ /* 0x000fe40007fe0100 */
[----:B------:R-:W-:-:S02]  /*0640*/  VIMNMX R9, PT, PT, R9, 0x1, !PT ;  /* 0x0000000109097848 */ /* 0x000fc40007fe0100 */
[----:B------:R-:W-:Y:S01]  /*0650*/  VIMNMX R27, PT, PT, R8, 0x1, !PT ;  /* 0x00000001081b7848 */ /* 0x000fe20007fe0100 */
[C---:B------:R-:W-:Y:S01]  /*0660*/  IMAD.IADD R7, R2.reuse, 0x1, R7 ;  /* 0x0000000102077824 */ /* 0x040fe200078e0207 */
[C---:B------:R-:W-:Y:S01]  /*0670*/  IADD3 R5, PT, PT, R2.reuse, R5, RZ ;  /* 0x0000000502057210 */ /* 0x040fe20007ffe0ff */
[C---:B------:R-:W-:Y:S02]  /*0680*/  IMAD.IADD R9, R2.reuse, 0x1, R9 ;  /* 0x0000000102097824 */ /* 0x040fe400078e0209 */
[----:B------:R-:W-:Y:S02]  /*0690*/  IMAD.IADD R27, R2, 0x1, R27 ;  /* 0x00000001021b7824 */ /* 0x000fe400078e021b */
[----:B--2---:R-:W-:-:S04]  /*06a0*/  IMAD.WIDE.U32 R4, R5, 0x2, R12 ;  /* 0x0000000205047825 */ /* 0x004fc800078e000c */
[--C-:B------:R-:W-:Y:S02]  /*06b0*/  IMAD.WIDE.U32 R6, R7, 0x2, R12.reuse ;  /* 0x0000000207067825 */ /* 0x100fe400078e000c */
[----:B------:R-:W2:Y:S02]  /*06c0*/  LDG.E.U16 R4, desc[UR8][R4.64] ;  /* 0x0000000804047981 */ /* 0x000ea4000c1e1500 */
[--C-:B------:R-:W-:Y:S02]  /*06d0*/  IMAD.WIDE.U32 R8, R9, 0x2, R12.reuse ;  /* 0x0000000209087825 */ /* 0x100fe400078e000c */
[----:B------:R-:W3:Y:S02]  /*06e0*/  LDG.E.U16 R6, desc[UR8][R6.64] ;  /* 0x0000000806067981 */ /* 0x000ee4000c1e1500 */
[----:B------:R-:W-:Y:S02]  /*06f0*/  IMAD.WIDE.U32 R12, R27, 0x2, R12 ;  /* 0x000000021b0c7825 */ /* 0x000fe400078e000c */
[----:B------:R-:W4:Y:S04]  /*0700*/  LDG.E.U16 R8, desc[UR8][R8.64] ;  /* 0x0000000808087981 */ /* 0x000f28000c1e1500 */
[----:B------:R-:W5:Y:S01]  /*0710*/  LDG.E.U16 R12, desc[UR8][R12.64] ;  /* 0x000000080c0c7981 */ /* 0x000f62000c1e1500 */
[----:B------:R-:W-:-:S05]  /*0720*/  IMAD R27, R28, 0x4, R25 ;  /* 0x000000041c1b7824 */ /* 0x000fca00078e0219 */
[----:B------:R-:W-:-:S05]  /*0730*/  LEA R29, R23, R27, 0x2 ;  /* 0x0000001b171d7211 */ /* 0x000fca00078e10ff */
[----:B------:R-:W-:-:S04]  /*0740*/  IMAD R30, R23, 0x4, R29 ;  /* 0x00000004171e7824 */ /* 0x000fc800078e021d */
[C---:B------:R-:W-:Y:S02]  /*0750*/  IMAD R31, R23.reuse, 0x4, R30 ;  /* 0x00000004171f7824 */ /* 0x040fe400078e021e */
[----:B------:R-:W-:-:S05]  /*0760*/  IMAD R28, R23, 0x4, R28 ;  /* 0x00000004171c7824 */ /* 0x000fca00078e021c */
[----:B------:R-:W-:Y:S01]  /*0770*/  ISETP.GE.U32.AND P0, PT, R28, 0x2a, PT ;  /* 0x0000002a1c00780c */ /* 0x000fe20003f06070 */
[----:B--2---:R2:W-:Y:S04]  /*0780*/  STS [R27], R4 ;  /* 0x000000041b007388 */ /* 0x0045e80000000800 */
[----:B---3--:R2:W-:Y:S04]  /*0790*/  STS [R29], R6 ;  /* 0x000000061d007388 */ /* 0x0085e80000000800 */
[----:B----4-:R2:W-:Y:S04]  /*07a0*/  STS [R30], R8 ;  /* 0x000000081e007388 */ /* 0x0105e80000000800 */
[----:B-----5:R2:W-:Y:S01]  /*07b0*/  STS [R31], R12 ;  /* 0x0000000c1f007388 */ /* 0x0205e20000000800 */
[----:B------:R-:W-:Y:S05]  /*07c0*/  @!P0 BRA `(.L_x_63) ;  /* 0xfffffffc00748947 */ /* 0x000fea000383ffff */
.L_x_60:
[----:B------:R-:W-:Y:S05]  /*07d0*/  BSYNC.RECONVERGENT B1 ;  /* 0x0000000000017941 */ /* 0x000fea0003800200 */
.L_x_59:
[----:B------:R-:W-:-:S05]  /*07e0*/  IMAD.IADD R19, R22, 0x1, R19 ;  /* 0x0000000116137824 */ /* 0x000fca00078e0213 */
[----:B------:R-:W-:-:S13]  /*07f0*/  ISETP.GE.U32.AND P0, PT, R19, 0x2a, PT ;  /* 0x0000002a1300780c */ /* 0x000fda0003f06070 */
[----:B------:R-:W-:Y:S05]  /*0800*/  @!P0 BRA `(.L_x_64) ;  /* 0xfffffff800bc8947 */ /* 0x000fea000383ffff */
.L_x_58:
[----:B------:R-:W-:Y:S05]  /*0810*/  BSYNC.RECONVERGENT B0 ;  /* 0x0000000000007941 */ /* 0x000fea0003800200 */
.L_x_57:
[----:B------:R-:W-:Y:S01]  /*0820*/  BAR.SYNC.DEFER_BLOCKING 0x0 ;  /* 0x0000000000007b1d */ /* 0x000fe20000010000 */
[----:B------:R-:W-:-:S05]  /*0830*/  ISETP.GT.U32.AND P0, PT, R14, 0x27, PT ;  /* 0x000000270e00780c */ /* 0x000fca0003f04070 */
[----:B------:R-:W-:Y:S08]  /*0840*/  BSSY.RECONVERGENT B1, `(.L_x_65) ;  /* 0x00000d9000017945 */ /* 0x000ff00003800200 */
[----:B------:R-:W-:Y:S05]  /*0850*/  @P0 BRA `(.L_x_66) ;  /* 0x0000000c005c0947 */ /* 0x000fea0003800000 */
[----:B------:R-:W0:Y:S01]  /*0860*/  LDC R3, c[0x0][0x360] ;  /* 0x0000d800ff037b82 */ /* 0x000e220000000800 */
[----:B------:R-:W-:Y:S02]  /*0870*/  UMOV UR5, 0x400 ;  /* 0x0000040000057882 */ /* 0x000fe40000000000 */
[----:B------:R-:W-:Y:S02]  /*0880*/  UIADD3 UR4, UPT, UPT, UR5, 0x4d90, URZ ;  /* 0x00004d9005047890 */ /* 0x000fe4000fffe0ff */
[----:B------:R-:W-:-:S03]  /*0890*/  UIADD3 UR5, UPT, UPT, UR5, 0x6690, URZ ;  /* 0x0000669005057890 */ /* 0x000fc6000fffe0ff */
[----:B------:R-:W3:Y:S01]  /*08a0*/  S2UR UR6, SR_CgaCtaId ;  /* 0x00000000000679c3 */ /* 0x000ee20000008800 */
[----:B012---:R-:W0:Y:S01]  /*08b0*/  I2F.U32.RP R6, R3 ;  /* 0x0000000300067306 */ /* 0x007e220000209000 */
[----:B------:R-:W-:Y:S01]  /*08c0*/  IMAD.IADD R2, R0, 0x1, R3 ;  /* 0x0000000100027824 */ /* 0x000fe200078e0203 */
[----:B------:R-:W-:-:S04]  /*08d0*/  ISETP.NE.U32.AND P2, PT, R3, RZ, PT ;  /* 0x000000ff0300720c */ /* 0x000fc80003f45070 */
[C---:B------:R-:W-:Y:S02]  /*08e0*/  ISETP.GE.U32.AND P0, PT, R2.reuse, 0x28, PT ;  /* 0x000000280200780c */ /* 0x040fe40003f06070 */
[----:B------:R-:W-:Y:S01]  /*08f0*/  VIMNMX.U32 R7, PT, PT, R2, 0x28, !PT ;  /* 0x0000002802077848 */ /* 0x000fe20007fe0000 */
[----:B---3--:R-:W-:Y:S01]  /*0900*/  ULEA UR4, UR6, UR4, 0x18 ;  /* 0x0000000406047291 */ /* 0x008fe2000f8ec0ff */
[----:B------:R-:W-:Y:S01]  /*0910*/  SEL R9, RZ, 0x1, P0 ;  /* 0x00000001ff097807 */ /* 0x000fe20000000000 */
[----:B------:R-:W-:Y:S01]  /*0920*/  ULEA UR5, UR6, UR5, 0x18 ;  /* 0x0000000506057291 */ /* 0x000fe2000f8ec0ff */
[----:B0-----:R-:W0:Y:S02]  /*0930*/  MUFU.RCP R6, R6 ;  /* 0x0000000600067308 */ /* 0x001e240000001000 */
[----:B0-----:R-:W-:Y:S02]  /*0940*/  IADD3 R5, PT, PT, R6, 0xffffffe, RZ ;  /* 0x0ffffffe06057810 */ /* 0x001fe40007ffe0ff */
[----:B------:R-:W-:-:S04]  /*0950*/  LEA R6, R3, UR4, 0x2 ;  /* 0x0000000403067c11 */ /* 0x000fc8000f8e10ff */
[----:B------:R-:W0:Y:S02]  /*0960*/  F2I.FTZ.U32.TRUNC.NTZ R5, R5 ;  /* 0x0000000500057305 */ /* 0x000e24000021f000 */
[----:B0-----:R-:W-:-:S04]  /*0970*/  IMAD.MOV R4, RZ, RZ, -R5 ;  /* 0x000000ffff047224 */ /* 0x001fc800078e0a05 */
[----:B------:R-:W-:Y:S02]  /*0980*/  IMAD R13, R4, R3, RZ ;  /* 0x00000003040d7224 */ /* 0x000fe400078e02ff */
[----:B------:R-:W-:-:S04]  /*0990*/  IMAD.MOV.U32 R4, RZ, RZ, RZ ;  /* 0x000000ffff047224 */ /* 0x000fc800078e00ff */
[----:B------:R-:W-:Y:S01]  /*09a0*/  IMAD.HI.U32 R13, R5, R13, R4 ;  /* 0x0000000d050d7227 */ /* 0x000fe200078e0004 */
[----:B------:R-:W-:-:S05]  /*09b0*/  IADD3 R4, PT, PT, R7, -R2, -R9 ;  /* 0x8000000207047210 */ /* 0x000fca0007ffe809 */
[----:B------:R-:W-:-:S04]  /*09c0*/  IMAD.HI.U32 R2, R13, R4, RZ ;  /* 0x000000040d027227 */ /* 0x000fc800078e00ff */
[----:B------:R-:W-:-:S04]  /*09d0*/  IMAD.MOV R5, RZ, RZ, -R2 ;  /* 0x000000ffff057224 */ /* 0x000fc800078e0a02 */
[C---:B------:R-:W-:Y:S01]  /*09e0*/  IMAD R4, R3.reuse, R5, R4 ;  /* 0x0000000503047224 */ /* 0x040fe200078e0204 */
[----:B------:R-:W-:-:S04]  /*09f0*/  LEA R5, R3, UR5, 0x2 ;  /* 0x0000000503057c11 */ /* 0x000fc8000f8e10ff */
[----:B------:R-:W-:-:S13]  /*0a00*/  ISETP.GE.U32.AND P0, PT, R4, R3, PT ;  /* 0x000000030400720c */ /* 0x000fda0003f06070 */
[----:B------:R-:W-:Y:S01]  /*0a10*/  @P0 IADD3 R4, PT, PT, R4, -R3, RZ ;  /* 0x8000000304040210 */ /* 0x000fe20007ffe0ff */
[----:B------:R-:W-:-:S03]  /*0a20*/  @P0 VIADD R2, R2, 0x1 ;  /* 0x0000000102020836 */ /* 0x000fc60000000000 */
[-C--:B------:R-:W-:Y:S02]  /*0a30*/  ISETP.GE.U32.AND P1, PT, R4, R3.reuse, PT ;  /* 0x000000030400720c */ /* 0x080fe40003f26070 */
[----:B------:R-:W0:Y:S11]  /*0a40*/  LDC R4, c[0x0][0x364] ;  /* 0x0000d900ff047b82 */ /* 0x000e360000000800 */
[----:B------:R-:W-:Y:S01]  /*0a50*/  @P1 VIADD R2, R2, 0x1 ;  /* 0x0000000102021836 */ /* 0x000fe20000000000 */
[----:B------:R-:W-:-:S05]  /*0a60*/  @!P2 LOP3.LUT R2, RZ, R3, RZ, 0x33, !PT ;  /* 0x00000003ff02a212 */ /* 0x000fca00078e33ff */
[----:B------:R-:W-:-:S07]  /*0a70*/  IMAD.IADD R7, R9, 0x1, R2 ;  /* 0x0000000109077824 */ /* 0x000fce00078e0202 */
.L_x_79:
[----:B------:R-:W-:Y:S01]  /*0a80*/  ISETP.GT.U32.AND P0, PT, R0, 0x27, PT ;  /* 0x000000270000780c */ /* 0x000fe20003f04070 */
[----:B------:R-:W-:-:S12]  /*0a90*/  BSSY.RECONVERGENT B0, `(.L_x_67) ;  /* 0x00000b0000007945 */ /* 0x000fd80003800200 */
[----:B-12---:R-:W-:Y:S05]  /*0aa0*/  @P0 BRA `(.L_x_68) ;  /* 0x0000000800b80947 */ /* 0x006fea0003800000 */
[----:B------:R-:W1:Y:S01]  /*0ab0*/  S2R R9, SR_CgaCtaId ;  /* 0x0000000000097919 */ /* 0x000e620000008800 */
[----:B------:R-:W-:Y:S01]  /*0ac0*/  MOV R21, 0x400 ;  /* 0x0000040000157802 */ /* 0x000fe20000000f00 */
[----:B------:R-:W-:Y:S01]  /*0ad0*/  BSSY.RECONVERGENT B2, `(.L_x_69) ;  /* 0x000003f000027945 */ /* 0x000fe20003800200 */
[----:B------:R-:W-:Y:S02]  /*0ae0*/  LOP3.LUT P0, RZ, R7, 0x1, RZ, 0xc0, !PT ;  /* 0x0000000107ff7812 */ /* 0x000fe4000780c0ff */
[C---:B------:R-:W-:Y:S01]  /*0af0*/  IADD3 R8, PT, PT, R21.reuse, 0x1b90, RZ ;  /* 0x00001b9015087810 */ /* 0x040fe20007ffe0ff */
[C---:B------:R-:W-:Y:S02]  /*0b00*/  VIADD R16, R21.reuse, 0x4d90 ;  /* 0x00004d9015107836 */ /* 0x040fe40000000000 */
[C---:B------:R-:W-:Y:S02]  /*0b10*/  VIADD R12, R21.reuse, 0x3490 ;  /* 0x00003490150c7836 */ /* 0x040fe40000000000 */
[----:B------:R-:W-:Y:S01]  /*0b20*/  VIADD R18, R21, 0x6690 ;  /* 0x0000669015127836 */ /* 0x000fe20000000000 */
[----:B-1----:R-:W-:-:S02]  /*0b30*/  LEA R21, R9, R21, 0x18 ;  /* 0x0000001509157211 */ /* 0x002fc400078ec0ff */
[C---:B------:R-:W-:Y:S01]  /*0b40*/  LEA R15, R9.reuse, R16, 0x18 ;  /* 0x00000010090f7211 */ /* 0x040fe200078ec0ff */
[----:B------:R-:W-:Y:S01]  /*0b50*/  IMAD.IADD R16, R0, 0x1, R3 ;  /* 0x0000000100107824 */ /* 0x000fe200078e0203 */
[C---:B------:R-:W-:Y:S01]  /*0b60*/  LEA R8, R9.reuse, R8, 0x18 ;  /* 0x0000000809087211 */ /* 0x040fe200078ec0ff */
[C---:B------:R-:W-:Y:S01]  /*0b70*/  IMAD R13, R14.reuse, 0xa8, R21 ;  /* 0x000000a80e0d7824 */ /* 0x040fe200078e0215 */
[C---:B------:R-:W-:Y:S01]  /*0b80*/  LEA R12, R9.reuse, R12, 0x18 ;  /* 0x0000000c090c7211 */ /* 0x040fe200078ec0ff */
[C---:B------:R-:W-:Y:S01]  /*0b90*/  IMAD R15, R14.reuse, 0xa0, R15 ;  /* 0x000000a00e0f7824 */ /* 0x040fe200078e020f */
[----:B------:R-:W-:Y:S01]  /*0ba0*/  LEA R17, R9, R18, 0x18 ;  /* 0x0000001209117211 */ /* 0x000fe200078ec0ff */
[----:B------:R-:W-:Y:S02]  /*0bb0*/  IMAD.MOV.U32 R18, RZ, RZ, R0 ;  /* 0x000000ffff127224 */ /* 0x000fe400078e0000 */
[C---:B------:R-:W-:Y:S02]  /*0bc0*/  IMAD R19, R14.reuse, 0xa0, R8 ;  /* 0x000000a00e137824 */ /* 0x040fe400078e0208 */
[----:B------:R-:W-:-:S02]  /*0bd0*/  IMAD R17, R14, 0xa0, R17 ;  /* 0x000000a00e117824 */ /* 0x000fc400078e0211 */
[----:B------:R-:W-:Y:S01]  /*0be0*/  IMAD R9, R14, 0xa0, R12 ;  /* 0x000000a00e097824 */ /* 0x000fe200078e020c */
[----:B------:R-:W-:Y:S06]  /*0bf0*/  @P0 BRA `(.L_x_70) ;  /* 0x0000000000b00947 */ /* 0x000fec0003800000 */
[----:B------:R-:W-:-:S04]  /*0c00*/  LOP3.LUT R18, R0, 0x1, R14, 0xc8, !PT ;  /* 0x0000000100127812 */ /* 0x000fc800078ec80e */
[----:B------:R-:W-:-:S13]  /*0c10*/  ISETP.NE.U32.AND P0, PT, R18, 0x1, PT ;  /* 0x000000011200780c */ /* 0x000fda0003f05070 */
[----:B------:R-:W-:Y:S05]  /*0c20*/  @P0 BRA `(.L_x_71) ;  /* 0x0000000000280947 */ /* 0x000fea0003800000 */
[C---:B------:R-:W-:Y:S01]  /*0c30*/  LEA R20, R0.reuse, R19, 0x2 ;  /* 0x0000001300147211 */ /* 0x040fe200078e10ff */
[C---:B------:R-:W-:Y:S02]  /*0c40*/  IMAD R22, R0.reuse, 0x4, R9 ;  /* 0x0000000400167824 */ /* 0x040fe400078e0209 */
[C---:B------:R-:W-:Y:S02]  /*0c50*/  IMAD R23, R0.reuse, 0x4, R15 ;  /* 0x0000000400177824 */ /* 0x040fe400078e020f */
[----:B------:R-:W-:Y:S01]  /*0c60*/  IMAD R24, R0, 0x4, R17 ;  /* 0x0000000400187824 */ /* 0x000fe200078e0211 */
[----:B------:R2:W-:Y:S01]  /*0c70*/  STS [R20], RZ ;  /* 0x000000ff14007388 */ /* 0x0005e20000000800 */
[----:B------:R-:W-:-:S03]  /*0c80*/  IMAD.MOV.U32 R18, RZ, RZ, R16 ;  /* 0x000000ffff127224 */ /* 0x000fc600078e0010 */
[----:B------:R2:W-:Y:S04]  /*0c90*/  STS [R22], RZ ;  /* 0x000000ff16007388 */ /* 0x0005e80000000800 */
[----:B------:R2:W-:Y:S04]  /*0ca0*/  STS [R23], RZ ;  /* 0x000000ff17007388 */ /* 0x0005e80000000800 */
[----:B------:R2:W-:Y:S01]  /*0cb0*/  STS [R24], RZ ;  /* 0x000000ff18007388 */ /* 0x0005e20000000800 */
[----:B------:R-:W-:Y:S05]  /*0cc0*/  BRA `(.L_x_70) ;  /* 0x00000000007c7947 */ /* 0x000fea0003800000 */
.L_x_71:
[C---:B------:R-:W-:Y:S01]  /*0cd0*/  LEA R18, R0.reuse, R13, 0x2 ;  /* 0x0000000d00127211 */ /* 0x040fe200078e10ff */
[C---:B------:R-:W-:Y:S01]  /*0ce0*/  IMAD R31, R0.reuse, 0x4, R19 ;  /* 0x00000004001f7824 */ /* 0x040fe200078e0213 */
[C---:B------:R-:W-:Y:S01]  /*0cf0*/  LEA R33, R0.reuse, R9, 0x2 ;  /* 0x0000000900217211 */ /* 0x040fe200078e10ff */
[----:B------:R-:W-:Y:S02]  /*0d00*/  IMAD R35, R0, 0x4, R17 ;  /* 0x0000000400237824 */ /* 0x000fe400078e0211 */
[----:B------:R-:W-:Y:S04]  /*0d10*/  LDS R22, [R18+0x4] ;  /* 0x0000040012167984 */ /* 0x000fe80000000800 */
[----:B------:R-:W1:Y:S04]  /*0d20*/  LDS R23, [R18+0x154] ;  /* 0x0001540012177984 */ /* 0x000e680000000800 */
[----:B------:R-:W-:Y:S04]  /*0d30*/  LDS R24, [R18+0xa8] ;  /* 0x0000a80012187984 */ /* 0x000fe80000000800 */
[----:B------:R-:W2:Y:S04]  /*0d40*/  LDS R25, [R18+0xb0] ;  /* 0x0000b00012197984 */ /* 0x000ea80000000800 */
[----:B------:R-:W-:Y:S04]  /*0d50*/  LDS R26, [R18] ;  /* 0x00000000121a7984 */ /* 0x000fe80000000800 */
[----:B------:R-:W3:Y:S04]  /*0d60*/  LDS R27, [R18+0x158] ;  /* 0x00015800121b7984 */ /* 0x000ee80000000800 */
[----:B------:R-:W-:Y:S04]  /*0d70*/  LDS R28, [R18+0x8] ;  /* 0x00000800121c7984 */ /* 0x000fe80000000800 */
[----:B------:R-:W4:Y:S04]  /*0d80*/  LDS R29, [R18+0x150] ;  /* 0x00015000121d7984 */ /* 0x000f280000000800 */
[----:B------:R5:W0:Y:S02]  /*0d90*/  LDS R20, [R18+0xac] ;  /* 0x0000ac0012147984 */ /* 0x000a240000000800 */
[----:B-----5:R-:W-:-:S02]  /*0da0*/  IMAD.MOV.U32 R18, RZ, RZ, R16 ;  /* 0x000000ffff127224 */ /* 0x020fc400078e0010 */
[----:B-1----:R-:W-:Y:S02]  /*0db0*/  IMAD.IADD R23, R22, 0x1, R23 ;  /* 0x0000000116177824 */ /* 0x002fe400078e0217 */
[----:B--2---:R-:W-:Y:S02]  /*0dc0*/  IMAD.IADD R25, R24, 0x1, R25 ;  /* 0x0000000118197824 */ /* 0x004fe400078e0219 */
[----:B---3--:R-:W-:Y:S02]  /*0dd0*/  IMAD.IADD R27, R26, 0x1, R27 ;  /* 0x000000011a1b7824 */ /* 0x008fe400078e021b */
[----:B------:R-:W-:Y:S02]  /*0de0*/  IMAD R26, R0, 0x4, R15 ;  /* 0x00000004001a7824 */ /* 0x000fe400078e020f */
[----:B----4-:R-:W-:Y:S01]  /*0df0*/  IMAD.IADD R29, R28, 0x1, R29 ;  /* 0x000000011c1d7824 */ /* 0x010fe200078e021d */
[C---:B0-----:R-:W-:Y:S01]  /*0e00*/  LEA R23, R20.reuse, -R23, 0x1 ;  /* 0x8000001714177211 */ /* 0x041fe200078e08ff */
[----:B------:R-:W-:-:S02]  /*0e10*/  IMAD R25, R20, 0x2, -R25 ;  /* 0x0000000214197824 */ /* 0x000fc400078e0a19 */
[C---:B------:R-:W-:Y:S02]  /*0e20*/  IMAD R27, R20.reuse, 0x2, -R27 ;  /* 0x00000002141b7824 */ /* 0x040fe400078e0a1b */
[----:B------:R-:W-:Y:S01]  /*0e30*/  IMAD R29, R20, 0x2, -R29 ;  /* 0x00000002141d7824 */ /* 0x000fe200078e0a1d */
[----:B------:R-:W-:Y:S02]  /*0e40*/  IABS R20, R23 ;  /* 0x0000001700147213 */ /* 0x000fe40000000000 */
[----:B------:R-:W-:Y:S02]  /*0e50*/  IABS R22, R25 ;  /* 0x0000001900167213 */ /* 0x000fe40000000000 */
[----:B------:R-:W-:Y:S01]  /*0e60*/  IABS R23, R27 ;  /* 0x0000001b00177213 */ /* 0x000fe20000000000 */
[----:B------:R1:W-:Y:S01]  /*0e70*/  STS [R31], R20 ;  /* 0x000000141f007388 */ /* 0x0003e20000000800 */
[----:B------:R-:W-:-:S03]  /*0e80*/  IABS R24, R29 ;  /* 0x0000001d00187213 */ /* 0x000fc60000000000 */
[----:B------:R1:W-:Y:S04]  /*0e90*/  STS [R33], R22 ;  /* 0x0000001621007388 */ /* 0x0003e80000000800 */
[----:B------:R1:W-:Y:S04]  /*0ea0*/  STS [R26], R23 ;  /* 0x000000171a007388 */ /* 0x0003e80000000800 */
[----:B------:R1:W-:Y:S02]  /*0eb0*/  STS [R35], R24 ;  /* 0x0000001823007388 */ /* 0x0003e40000000800 */
.L_x_70:
[----:B------:R-:W-:Y:S05]  /*0ec0*/  BSYNC.RECONVERGENT B2 ;  /* 0x0000000000027941 */ /* 0x000fea0003800200 */
.L_x_69:
[----:B------:R-:W-:-:S04]  /*0ed0*/  ISETP.GE.U32.AND P0, PT, R16, 0x28, PT ;  /* 0x000000281000780c */ /* 0x000fc80003f06070 */
[----:B-12---:R-:W-:-:S04]  /*0ee0*/  SEL R23, RZ, 0xffffffff, P0 ;  /* 0xffffffffff177807 */ /* 0x006fc80000000000 */
[----:B------:R-:W-:-:S13]  /*0ef0*/  ISETP.NE.AND P0, PT, R2, R23, PT ;  /* 0x000000170200720c */ /* 0x000fda0003f05270 */
[----:B------:R-:W-:Y:S05]  /*0f00*/  @!P0 BRA `(.L_x_68) ;  /* 0x0000000400a08947 */ /* 0x000fea0003800000 */
[----:B------:R-:W-:Y:S01]  /*0f10*/  IMAD.IADD R23, R18, 0x1, R3 ;  /* 0x0000000112177824 */ /* 0x000fe200078e0203 */
[C---:B------:R-:W-:Y:S01]  /*0f20*/  LEA R27, R3.reuse, R8, 0x2 ;  /* 0x00000008031b7211 */ /* 0x040fe200078e10ff */
[----:B------:R-:W-:Y:S02]  /*0f30*/  IMAD R29, R3, 0x4, R12 ;  /* 0x00000004031d7824 */ /* 0x000fe400078e020c */
[----:B------:R-:W-:Y:S02]  /*0f40*/  IMAD R16, R14, 0x2a, R23 ;  /* 0x0000002a0e107824 */ /* 0x000fe400078e0217 */
[----:B------:R-:W-:Y:S02]  /*0f50*/  IMAD.SHL.U32 R8, R18, 0x4, RZ ;  /* 0x0000000412087824 */ /* 0x000fe400078e00ff */
[----:B------:R-:W-:Y:S02]  /*0f60*/  IMAD.U32 R12, R16, 0x4, R21 ;  /* 0x00000004100c7824 */ /* 0x000fe400078e0015 */
[----:B------:R-:W-:-:S02]  /*0f70*/  IMAD R21, R14, 0xa0, R6 ;  /* 0x000000a00e157824 */ /* 0x000fc400078e0206 */
[C---:B------:R-:W-:Y:S02]  /*0f80*/  IMAD R25, R14.reuse, 0xa0, R5 ;  /* 0x000000a00e197824 */ /* 0x040fe400078e0205 */
[C---:B------:R-:W-:Y:S02]  /*0f90*/  IMAD R27, R14.reuse, 0xa0, R27 ;  /* 0x000000a00e1b7824 */ /* 0x040fe400078e021b */
[----:B------:R-:W-:Y:S02]  /*0fa0*/  IMAD R29, R14, 0xa0, R29 ;  /* 0x000000a00e1d7824 */ /* 0x000fe400078e021d */
[----:B------:R-:W-:-:S07]  /*0fb0*/  VIADD R12, R12, 0xac ;  /* 0x000000ac0c0c7836 */ /* 0x000fce0000000000 */
.L_x_78:
[----:B-12---:R-:W-:Y:S01]  /*0fc0*/  LOP3.LUT R16, R18, 0x1, R14, 0xc8, !PT ;  /* 0x0000000112107812 */ /* 0x006fe200078ec80e */
[----:B------:R-:W-:Y:S03]  /*0fd0*/  BSSY.RECONVERGENT B2, `(.L_x_72) ;  /* 0x000002a000027945 */ /* 0x000fe60003800200 */
[----:B------:R-:W-:-:S13]  /*0fe0*/  ISETP.NE.U32.AND P0, PT, R16, 0x1, PT ;  /* 0x000000011000780c */ /* 0x000fda0003f05070 */
[----:B------:R-:W-:Y:S05]  /*0ff0*/  @!P0 BRA `(.L_x_73) ;  /* 0x00000000007c8947 */ /* 0x000fea0003800000 */
[----:B------:R-:W-:-:S05]  /*1000*/  IADD3 R20, PT, PT, R13, R8, RZ ;  /* 0x000000080d147210 */ /* 0x000fca0007ffe0ff */
        /* <DEDUP_REMOVED lines=9> */
[----:B-----5:R-:W-:-:S02]  /*10a0*/  IMAD.IADD R20, R17, 0x1, R8 ;  /* 0x0000000111147824 */ /* 0x020fc400078e0208 */
[----:B-1----:R-:W-:Y:S02]  /*10b0*/  IMAD.IADD R31, R22, 0x1, R31 ;  /* 0x00000001161f7824 */ /* 0x002fe400078e021f */
[----:B------:R-:W-:Y:S02]  /*10c0*/  IMAD.IADD R22, R15, 0x1, R8 ;  /* 0x000000010f167824 */ /* 0x000fe400078e0208 */
[----:B--2---:R-:W-:Y:S01]  /*10d0*/  IMAD.IADD R33, R24, 0x1, R33 ;  /* 0x0000000118217824 */ /* 0x004fe200078e0221 */
[----:B------:R-:W-:Y:S01]  /*10e0*/  IADD3 R24, PT, PT, R9, R8, RZ ;  /* 0x0000000809187210 */ /* 0x000fe20007ffe0ff */
[----:B---3--:R-:W-:Y:S02]  /*10f0*/  IMAD.IADD R35, R26, 0x1, R35 ;  /* 0x000000011a237824 */ /* 0x008fe400078e0223 */
[----:B----4-:R-:W-:Y:S01]  /*1100*/  IMAD.IADD R37, R28, 0x1, R37 ;  /* 0x000000011c257824 */ /* 0x010fe200078e0225 */
[C---:B0-----:R-:W-:Y:S01]  /*1110*/  LEA R31, R16.reuse, -R31, 0x1 ;  /* 0x8000001f101f7211 */ /* 0x041fe200078e08ff */
[----:B------:R-:W-:-:S02]  /*1120*/  IMAD R33, R16, 0x2, -R33 ;  /* 0x0000000210217824 */ /* 0x000fc400078e0a21 */
[C---:B------:R-:W-:Y:S01]  /*1130*/  IMAD R35, R16.reuse, 0x2, -R35 ;  /* 0x0000000210237824 */ /* 0x040fe200078e0a23 */
[----:B------:R-:W-:Y:S01]  /*1140*/  IABS R31, R31 ;  /* 0x0000001f001f7213 */ /* 0x000fe20000000000 */
[----:B------:R-:W-:Y:S01]  /*1150*/  IMAD R37, R16, 0x2, -R37 ;  /* 0x0000000210257824 */ /* 0x000fe200078e0a25 */
[----:B------:R-:W-:Y:S01]  /*1160*/  IABS R33, R33 ;  /* 0x0000002100217213 */ /* 0x000fe20000000000 */
[----:B------:R-:W-:Y:S01]  /*1170*/  IMAD.IADD R16, R19, 0x1, R8 ;  /* 0x0000000113107824 */ /* 0x000fe200078e0208 */
[----:B------:R-:W-:Y:S02]  /*1180*/  IABS R35, R35 ;  /* 0x0000002300237213 */ /* 0x000fe40000000000 */
[----:B------:R-:W-:Y:S02]  /*1190*/  IABS R37, R37 ;  /* 0x0000002500257213 */ /* 0x000fe40000000000 */
[----:B------:R2:W-:Y:S04]  /*11a0*/  STS [R16], R31 ;  /* 0x0000001f10007388 */ /* 0x0005e80000000800 */
[----:B------:R2:W-:Y:S04]  /*11b0*/  STS [R24], R33 ;  /* 0x0000002118007388 */ /* 0x0005e80000000800 */
[----:B------:R2:W-:Y:S04]  /*11c0*/  STS [R22], R35 ;  /* 0x0000002316007388 */ /* 0x0005e80000000800 */
[----:B------:R2:W-:Y:S01]  /*11d0*/  STS [R20], R37 ;  /* 0x0000002514007388 */ /* 0x0005e20000000800 */
[----:B------:R-:W-:Y:S05]  /*11e0*/  BRA `(.L_x_74) ;  /* 0x0000000000207947 */ /* 0x000fea0003800000 */
.L_x_73:
[--C-:B------:R-:W-:Y:S01]  /*11f0*/  IMAD.IADD R16, R19, 0x1, R8.reuse ;  /* 0x0000000113107824 */ /* 0x100fe200078e0208 */
[----:B------:R-:W-:Y:S01]  /*1200*/  IADD3 R22, PT, PT, R15, R8, RZ ;  /* 0x000000080f167210 */ /* 0x000fe20007ffe0ff */
[--C-:B------:R-:W-:Y:S02]  /*1210*/  IMAD.IADD R20, R9, 0x1, R8.reuse ;  /* 0x0000000109147824 */ /* 0x100fe400078e0208 */
[----:B------:R-:W-:Y:S01]  /*1220*/  IMAD.IADD R24, R17, 0x1, R8 ;  /* 0x0000000111187824 */ /* 0x000fe200078e0208 */
[----:B------:R1:W-:Y:S04]  /*1230*/  STS [R16], RZ ;  /* 0x000000ff10007388 */ /* 0x0003e80000000800 */
[----:B------:R1:W-:Y:S04]  /*1240*/  STS [R20], RZ ;  /* 0x000000ff14007388 */ /* 0x0003e80000000800 */
[----:B------:R1:W-:Y:S04]  /*1250*/  STS [R22], RZ ;  /* 0x000000ff16007388 */ /* 0x0003e80000000800 */
[----:B------:R1:W-:Y:S02]  /*1260*/  STS [R24], RZ ;  /* 0x000000ff18007388 */ /* 0x0003e40000000800 */
.L_x_74:
[----:B------:R-:W-:Y:S05]  /*1270*/  BSYNC.RECONVERGENT B2 ;  /* 0x0000000000027941 */ /* 0x000fea0003800200 */
.L_x_72:
[----:B-12---:R-:W-:Y:S01]  /*1280*/  LOP3.LUT R16, R23, 0x1, R14, 0xc8, !PT ;  /* 0x0000000117107812 */ /* 0x006fe200078ec80e */
[----:B------:R-:W-:Y:S03]  /*1290*/  BSSY.RECONVERGENT B2, `(.L_x_75) ;  /* 0x0000029000027945 */ /* 0x000fe60003800200 */
[----:B------:R-:W-:-:S13]  /*12a0*/  ISETP.NE.U32.AND P0, PT, R16, 0x1, PT ;  /* 0x000000011000780c */ /* 0x000fda0003f05070 */
[----:B------:R-:W-:Y:S05]  /*12b0*/  @P0 BRA `(.L_x_76) ;  /* 0x0000000000240947 */ /* 0x000fea0003800000 */
[--C-:B------:R-:W-:Y:S01]  /*12c0*/  IMAD.IADD R16, R27, 0x1, R8.reuse ;  /* 0x000000011b107824 */ /* 0x100fe200078e0208 */
[----:B------:R-:W-:Y:S01]  /*12d0*/  IADD3 R24, PT, PT, R25, R8, RZ ;  /* 0x0000000819187210 */ /* 0x000fe20007ffe0ff */
[--C-:B------:R-:W-:Y:S02]  /*12e0*/  IMAD.IADD R20, R29, 0x1, R8.reuse ;  /* 0x000000011d147824 */ /* 0x100fe400078e0208 */
[----:B------:R-:W-:Y:S01]  /*12f0*/  IMAD.IADD R22, R21, 0x1, R8 ;  /* 0x0000000115167824 */ /* 0x000fe200078e0208 */
[----:B------:R1:W-:Y:S04]  /*1300*/  STS [R16], RZ ;  /* 0x000000ff10007388 */ /* 0x0003e80000000800 */
[----:B------:R1:W-:Y:S04]  /*1310*/  STS [R20], RZ ;  /* 0x000000ff14007388 */ /* 0x0003e80000000800 */
[----:B------:R1:W-:Y:S04]  /*1320*/  STS [R22], RZ ;  /* 0x000000ff16007388 */ /* 0x0003e80000000800 */
[----:B------:R1:W-:Y:S01]  /*1330*/  STS [R24], RZ ;  /* 0x000000ff18007388 */ /* 0x0003e20000000800 */
[----:B------:R-:W-:Y:S05]  /*1340*/  BRA `(.L_x_77) ;  /* 0x0000000000747947 */ /* 0x000fea0003800000 */
.L_x_76:
[----:B------:R-:W-:Y:S04]  /*1350*/  LDS R20, [R12+-0xa8] ;  /* 0xffff58000c147984 */ /* 0x000fe80000000800 */
[----:B------:R-:W1:Y:S04]  /*1360*/  LDS R31, [R12+0xa8] ;  /* 0x0000a8000c1f7984 */ /* 0x000e680000000800 */
[----:B------:R-:W-:Y:S04]  /*1370*/  LDS R22, [R12+-0x4] ;  /* 0xfffffc000c167984 */ /* 0x000fe80000000800 */
[----:B------:R-:W2:Y:S04]  /*1380*/  LDS R33, [R12+0x4] ;  /* 0x000004000c217984 */ /* 0x000ea80000000800 */
[----:B------:R-:W-:Y:S04]  /*1390*/  LDS R24, [R12+-0xac] ;  /* 0xffff54000c187984 */ /* 0x000fe80000000800 */
[----:B------:R-:W3:Y:S04]  /*13a0*/  LDS R35, [R12+0xac] ;  /* 0x0000ac000c237984 */ /* 0x000ee80000000800 */
[----:B------:R-:W-:Y:S04]  /*13b0*/  LDS R26, [R12+-0xa4] ;  /* 0xffff5c000c1a7984 */ /* 0x000fe80000000800 */
[----:B------:R-:W4:Y:S04]  /*13c0*/  LDS R37, [R12+0xa4] ;  /* 0x0000a4000c257984 */ /* 0x000f280000000800 */
[----:B------:R-:W5:Y:S01]  /*13d0*/  LDS R16, [R12] ;  /* 0x000000000c107984 */ /* 0x000f620000000800 */
[----:B-1----:R-:W-:-:S02]  /*13e0*/  IMAD.IADD R31, R20, 0x1, R31 ;  /* 0x00000001141f7824 */ /* 0x002fc400078e021f */
[--C-:B------:R-:W-:Y:S02]  /*13f0*/  IMAD.IADD R20, R25, 0x1, R8.reuse ;  /* 0x0000000119147824 */ /* 0x100fe400078e0208 */
[----:B--2---:R-:W-:Y:S02]  /*1400*/  IMAD.IADD R33, R22, 0x1, R33 ;  /* 0x0000000116217824 */ /* 0x004fe400078e0221 */
[----:B------:R-:W-:Y:S02]  /*1410*/  IMAD.IADD R22, R21, 0x1, R8 ;  /* 0x0000000115167824 */ /* 0x000fe400078e0208 */
[----:B---3--:R-:W-:Y:S01]  /*1420*/  IMAD.IADD R35, R24, 0x1, R35 ;  /* 0x0000000118237824 */ /* 0x008fe200078e0223 */
[----:B------:R-:W-:Y:S01]  /*1430*/  IADD3 R24, PT, PT, R29, R8, RZ ;  /* 0x000000081d187210 */ /* 0x000fe20007ffe0ff */
[----:B----4-:R-:W-:Y:S01]  /*1440*/  IMAD.IADD R37, R26, 0x1, R37 ;  /* 0x000000011a257824 */ /* 0x010fe200078e0225 */
[C---:B-----5:R-:W-:Y:S01]  /*1450*/  LEA R31, R16.reuse, -R31, 0x1 ;  /* 0x8000001f101f7211 */ /* 0x060fe200078e08ff */
        /* <DEDUP_REMOVED lines=11> */
[----:B------:R2:W-:Y:S02]  /*1510*/  STS [R20], R37 ;  /* 0x0000002514007388 */ /* 0x0005e40000000800 */
.L_x_77:
[----:B------:R-:W-:Y:S05]  /*1520*/  BSYNC.RECONVERGENT B2 ;  /* 0x0000000000027941 */ /* 0x000fea0003800200 */
.L_x_75:
[C---:B------:R-:W-:Y:S01]  /*1530*/  IADD3 R18, PT, PT, R3.reuse, R18, R3 ;  /* 0x0000001203127210 */ /* 0x040fe20007ffe003 */
[C---:B------:R-:W-:Y:S01]  /*1540*/  IMAD R23, R3.reuse, 0x2, R23 ;  /* 0x0000000203177824 */ /* 0x040fe200078e0217 */
[C---:B------:R-:W-:Y:S01]  /*1550*/  LEA R12, R3.reuse, R12, 0x3 ;  /* 0x0000000c030c7211 */ /* 0x040fe200078e18ff */
[----:B------:R-:W-:Y:S01]  /*1560*/  IMAD R8, R3, 0x8, R8 ;  /* 0x0000000803087824 */ /* 0x000fe200078e0208 */
[----:B------:R-:W-:-:S13]  /*1570*/  ISETP.GE.U32.AND P0, PT, R18, 0x28, PT ;  /* 0x000000281200780c */ /* 0x000fda0003f06070 */
[----:B------:R-:W-:Y:S05]  /*1580*/  @!P0 BRA `(.L_x_78) ;  /* 0xfffffff8008c8947 */ /* 0x000fea000383ffff */
.L_x_68:
[----:B------:R-:W-:Y:S05]  /*1590*/  BSYNC.RECONVERGENT B0 ;  /* 0x0000000000007941 */ /* 0x000fea0003800200 */
.L_x_67:
[----:B0-----:R-:W-:-:S05]  /*15a0*/  IMAD.IADD R14, R4, 0x1, R14 ;  /* 0x00000001040e7824 */ /* 0x001fca00078e020e */
[----:B------:R-:W-:-:S13]  /*15b0*/  ISETP.GE.U32.AND P0, PT, R14, 0x28, PT ;  /* 0x000000280e00780c */ /* 0x000fda0003f06070 */
[----:B------:R-:W-:Y:S05]  /*15c0*/  @!P0 BRA `(.L_x_79) ;  /* 0xfffffff4002c8947 */ /* 0x000fea000383ffff */
.L_x_66:
[----:B------:R-:W-:Y:S05]  /*15d0*/  BSYNC.RECONVERGENT B1 ;  /* 0x0000000000017941 */ /* 0x000fea0003800200 */
.L_x_65:
[----:B------:R-:W3:Y:S01]  /*15e0*/  S2R R5, SR_TID.Y ;  /* 0x0000000000057919 */ /* 0x000ee20000002200 */
[----:B------:R-:W4:Y:S01]  /*15f0*/  LDC.64 R2, c[0x0][0x398] ;  /* 0x0000e600ff027b82 */ /* 0x000f220000000a00 */
[----:B-12---:R-:W-:Y:S02]  /*1600*/  IMAD R4, R11, 0x20, R0 ;  /* 0x000000200b047824 */ /* 0x006fe400078e0200 */
[----:B---3--:R-:W-:-:S05]  /*1610*/  IMAD R10, R10, 0x20, R5 ;  /* 0x000000200a0a7824 */ /* 0x008fca00078e0205 */
[----:B------:R-:W-:Y:S01]  /*1620*/  BAR.SYNC.DEFER_BLOCKING 0x0 ;  /* 0x0000000000007b1d */ /* 0x000fe20000010000 */
[C-C-:B------:R-:W-:Y:S02]  /*1630*/  LOP3.LUT P0, RZ, R0.reuse, 0x3e0, R5.reuse, 0xc8, !PT ;  /* 0x000003e000ff7812 */ /* 0x140fe4000780c805 */
[----:B------:R-:W-:Y:S02]  /*1640*/  LOP3.LUT P2, RZ, R0, 0x3, R5, 0xc8, !PT ;  /* 0x0000000300ff7812 */ /* 0x000fe4000784c805 */
[----:B----4-:R-:W-:-:S04]  /*1650*/  ISETP.GE.U32.AND P1, PT, R10, R2, PT ;  /* 0x000000020a00720c */ /* 0x010fc80003f26070 */
[----:B------:R-:W-:-:S04]  /*1660*/  ISETP.GE.U32.OR P1, PT, R4, R3, P1 ;  /* 0x000000030400720c */ /* 0x000fc80000f26470 */
[----:B------:R-:W-:-:S13]  /*1670*/  PLOP3.LUT P0, PT, P2, P1, P0, 0xfe, 0x0 ;  /* 0x000000000000781c */ /* 0x000fda0001703f06 */
[----:B------:R-:W-:Y:S05]  /*1680*/  @P0 EXIT ;  /* 0x000000000000094d */ /* 0x000fea0003800000 */
[----:B------:R-:W0:Y:S01]  /*1690*/  S2R R24, SR_CgaCtaId ;  /* 0x0000000000187919 */ /* 0x000e220000008800 */
[----:B------:R-:W-:-:S05]  /*16a0*/  MOV R23, 0x400 ;  /* 0x0000040000177802 */ /* 0x000fca0000000f00 */
[C---:B------:R-:W-:Y:S02]  /*16b0*/  VIADD R7, R23.reuse, 0x1b90 ;  /* 0x00001b9017077836 */ /* 0x040fe40000000000 */
[----:B------:R-:W-:-:S03]  /*16c0*/  VIADD R25, R23, 0x4d90 ;  /* 0x00004d9017197836 */ /* 0x000fc60000000000 */
[C---:B0-----:R-:W-:Y:S02]  /*16d0*/  LEA R6, R24.reuse, R7, 0x18 ;  /* 0x0000000718067211 */ /* 0x041fe400078ec0ff */
[C---:B------:R-:W-:Y:S01]  /*16e0*/  IADD3 R7, PT, PT, R23.reuse, 0x3490, RZ ;  /* 0x0000349017077810 */ /* 0x040fe20007ffe0ff */
[----:B------:R-:W-:Y:S02]  /*16f0*/  VIADD R23, R23, 0x6690 ;  /* 0x0000669017177836 */ /* 0x000fe40000000000 */
[----:B------:R-:W-:Y:S01]  /*1700*/  IMAD R9, R5, 0xa0, R6 ;  /* 0x000000a005097824 */ /* 0x000fe200078e0206 */
[----:B------:R-:W-:-:S03]  /*1710*/  LEA R6, R24, R7, 0x18 ;  /* 0x0000000718067211 */ /* 0x000fc600078ec0ff */
[----:B------:R-:W-:Y:S02]  /*1720*/  IMAD R9, R0, 0x4, R9 ;  /* 0x0000000400097824 */ /* 0x000fe400078e0209 */
[----:B------:R-:W-:-:S03]  /*1730*/  IMAD R7, R5, 0xa0, R6 ;  /* 0x000000a005077824 */ /* 0x000fc600078e0206 */
[----:B------:R-:W-:Y:S01]  /*1740*/  LDS R6, [R9] ;  /* 0x0000000009067984 */ /* 0x000fe20000000800 */
[----:B------:R-:W-:-:S03]  /*1750*/  IMAD R8, R0, 0x4, R7 ;  /* 0x0000000400087824 */ /* 0x000fc600078e0207 */
[----:B------:R-:W-:Y:S04]  /*1760*/  LDS R11, [R9+0x8] ;  /* 0x00000800090b7984 */ /* 0x000fe80000000800 */
[----:B------:R-:W0:Y:S04]  /*1770*/  LDS R14, [R9+0x10] ;  /* 0x00001000090e7984 */ /* 0x000e280000000800 */
[----:B------:R-:W-:Y:S04]  /*1780*/  LDS R7, [R9+0x18] ;  /* 0x0000180009077984 */ /* 0x000fe80000000800 */
[----:B------:R-:W1:Y:S04]  /*1790*/  LDS R16, [R9+0x140] ;  /* 0x0001400009107984 */ /* 0x000e680000000800 */
[----:B------:R-:W-:Y:S04]  /*17a0*/  LDS R19, [R9+0x148] ;  /* 0x0001480009137984 */ /* 0x000fe80000000800 */
[----:B------:R-:W2:Y:S04]  /*17b0*/  LDS R20, [R9+0x150] ;  /* 0x0001500009147984 */ /* 0x000ea80000000800 */
[----:B------:R-:W-:Y:S04]  /*17c0*/  LDS R12, [R8] ;  /* 0x00000000080c7984 */ /* 0x000fe80000000800 */
[----:B------:R-:W-:Y:S04]  /*17d0*/  LDS R13, [R8+0x8] ;  /* 0x00000800080d7984 */ /* 0x000fe80000000800 */
[----:B------:R-:W3:Y:S04]  /*17e0*/  LDS R15, [R8+0x10] ;  /* 0x00001000080f7984 */ /* 0x000ee80000000800 */
[----:B------:R-:W-:Y:S04]  /*17f0*/  LDS R21, [R9+0x158] ;  /* 0x0001580009157984 */ /* 0x000fe80000000800 */
[----:B------:R-:W4:Y:S04]  /*1800*/  LDS R22, [R9+0x280] ;  /* 0x0002800009167984 */ /* 0x000f280000000800 */
[----:B------:R-:W-:Y:S01]  /*1810*/  LDS R17, [R8+0x18] ;  /* 0x0000180008117984 */ /* 0x000fe20000000800 */
[----:B0-----:R-:W-:-:S02]  /*1820*/  IADD3 R6, PT, PT, R14, R11, R6 ;  /* 0x0000000b0e067210 */ /* 0x001fc40007ffe006 */
[C---:B------:R-:W-:Y:S01]  /*1830*/  LEA R14, R24.reuse, R25, 0x18 ;  /* 0x00000019180e7211 */ /* 0x040fe200078ec0ff */
[----:B------:R-:W0:Y:S01]  /*1840*/  LDS R18, [R8+0x140] ;  /* 0x0001400008127984 */ /* 0x000e220000000800 */
[----:B------:R-:W-:-:S03]  /*1850*/  LEA R24, R24, R23, 0x18 ;  /* 0x0000001718187211 */ /* 0x000fc600078ec0ff */
[C---:B------:R-:W-:Y:S01]  /*1860*/  IMAD R11, R5.reuse, 0xa0, R14 ;  /* 0x000000a0050b7824 */ /* 0x040fe200078e020e */
[----:B-1----:R-:W-:Y:S01]  /*1870*/  IADD3 R6, PT, PT, R16, R7, R6 ;  /* 0x0000000710067210 */ /* 0x002fe20007ffe006 */
[----:B------:R-:W-:Y:S01]  /*1880*/  IMAD R7, R5, 0xa0, R24 ;  /* 0x000000a005077824 */ /* 0x000fe200078e0218 */
[----:B------:R-:W-:Y:S02]  /*1890*/  LDS R33, [R9+0x288] ;  /* 0x0002880009217984 */ /* 0x000fe40000000800 */
[C---:B------:R-:W-:Y:S01]  /*18a0*/  LEA R5, R0.reuse, R11, 0x2 ;  /* 0x0000000b00057211 */ /* 0x040fe200078e10ff */
[----:B------:R-:W-:Y:S01]  /*18b0*/  IMAD R0, R0, 0x4, R7 ;  /* 0x0000000400007824 */ /* 0x000fe200078e0207 */
[----:B------:R-:W1:Y:S01]  /*18c0*/  LDS R34, [R9+0x290] ;  /* 0x0002900009227984 */ /* 0x000e620000000800 */
[----:B--2---:R-:W-:-:S03]  /*18d0*/  IADD3 R6, PT, PT, R20, R19, R6 ;  /* 0x0000001314067210 */ /* 0x004fc60007ffe006 */
[----:B------:R-:W-:Y:S04]  /*18e0*/  LDS R23, [R5] ;  /* 0x0000000005177984 */ /* 0x000fe80000000800 */
[----:B------:R-:W-:Y:S04]  /*18f0*/  LDS R26, [R5+0x8] ;  /* 0x00000800051a7984 */ /* 0x000fe80000000800 */
[----:B------:R-:W2:Y:S01]  /*1900*/  LDS R27, [R5+0x10] ;  /* 0x00001000051b7984 */ /* 0x000ea20000000800 */
[----:B---3--:R-:W-:-:S03]  /*1910*/  IADD3 R12, PT, PT, R15, R13, R12 ;  /* 0x0000000d0f0c7210 */ /* 0x008fc60007ffe00c */
[----:B------:R-:W-:Y:S04]  /*1920*/  LDS R25, [R0] ;  /* 0x0000000000197984 */ /* 0x000fe80000000800 */
[----:B------:R-:W-:Y:S01]  /*1930*/  LDS R28, [R0+0x8] ;  /* 0x00000800001c7984 */ /* 0x000fe20000000800 */
[----:B----4-:R-:W-:-:S03]  /*1940*/  IADD3 R6, PT, PT, R22, R21, R6 ;  /* 0x0000001516067210 */ /* 0x010fc60007ffe006 */
[----:B------:R-:W3:Y:S04]  /*1950*/  LDS R29, [R0+0x10] ;  /* 0x00001000001d7984 */ /* 0x000ee80000000800 */
[----:B------:R-:W-:Y:S01]  /*1960*/  LDS R19, [R5+0x18] ;  /* 0x0000180005137984 */ /* 0x000fe20000000800 */
[----:B0-----:R-:W-:-:S03]  /*1970*/  IADD3 R30, PT, PT, R18, R17, R12 ;  /* 0x00000011121e7210 */ /* 0x001fc60007ffe00c */
[----:B------:R-:W0:Y:S04]  /*1980*/  LDS R22, [R5+0x140] ;  /* 0x0001400005167984 */ /* 0x000e280000000800 */
[----:B------:R-:W-:Y:S04]  /*1990*/  LDS R17, [R0+0x18] ;  /* 0x0000180000117984 */ /* 0x000fe80000000800 */
[----:B------:R-:W4:Y:S01]  /*19a0*/  LDS R20, [R0+0x140] ;  /* 0x0001400000147984 */ /* 0x000f220000000800 */
[----:B-1----:R-:W-:-:S03]  /*19b0*/  IADD3 R6, PT, PT, R34, R33, R6 ;  /* 0x0000002122067210 */ /* 0x002fc60007ffe006 */
[----:B------:R-:W-:Y:S04]  /*19c0*/  LDS R13, [R5+0x148] ;  /* 0x00014800050d7984 */ /* 0x000fe80000000800 */
[----:B------:R-:W1:Y:S04]  /*19d0*/  LDS R14, [R5+0x150] ;  /* 0x00015000050e7984 */ /* 0x000e680000000800 */
[----:B------:R-:W-:Y:S01]  /*19e0*/  LDS R18, [R9+0x298] ;  /* 0x0002980009127984 */ /* 0x000fe20000000800 */
[----:B--2---:R-:W-:-:S03]  /*19f0*/  IADD3 R23, PT, PT, R27, R26, R23 ;  /* 0x0000001a1b177210 */ /* 0x004fc60007ffe017 */
[----:B------:R-:W2:Y:S04]  /*1a00*/  LDS R15, [R9+0x3c0] ;  /* 0x0003c000090f7984 */ /* 0x000ea80000000800 */
[----:B------:R-:W-:Y:S04]  /*1a10*/  LDS R11, [R0+0x148] ;  /* 0x00014800000b7984 */ /* 0x000fe80000000800 */
[----:B------:R-:W5:Y:S01]  /*1a20*/  LDS R12, [R0+0x150] ;  /* 0x00015000000c7984 */ /* 0x000f620000000800 */
[----:B---3--:R-:W-:-:S03]  /*1a30*/  IADD3 R25, PT, PT, R29, R28, R25 ;  /* 0x0000001c1d197210 */ /* 0x008fc60007ffe019 */
[----:B------:R-:W-:Y:S04]  /*1a40*/  LDS R31, [R8+0x148] ;  /* 0x00014800081f7984 */ /* 0x000fe80000000800 */
[----:B------:R-:W3:Y:S01]  /*1a50*/  LDS R32, [R8+0x150] ;  /* 0x0001500008207984 */ /* 0x000ee20000000800 */
[----:B0-----:R-:W-:-:S03]  /*1a60*/  IADD3 R19, PT, PT, R22, R19, R23 ;  /* 0x0000001316137210 */ /* 0x001fc60007ffe017 */
[----:B------:R-:W-:Y:S04]  /*1a70*/  LDS R24, [R8+0x158] ;  /* 0x0001580008187984 */ /* 0x000fe80000000800 */
[----:B------:R-:W0:Y:S01]  /*1a80*/  LDS R21, [R8+0x280] ;  /* 0x0002800008157984 */ /* 0x000e220000000800 */
[----:B----4-:R-:W-:-:S03]  /*1a90*/  IADD3 R17, PT, PT, R20, R17, R25 ;  /* 0x0000001114117210 */ /* 0x010fc60007ffe019 */
[----:B------:R-:W-:Y:S04]  /*1aa0*/  LDS R16, [R8+0x288] ;  /* 0x0002880008107984 */ /* 0x000fe80000000800 */
[----:B------:R-:W4:Y:S01]  /*1ab0*/  LDS R7, [R8+0x290] ;  /* 0x0002900008077984 */ /* 0x000f220000000800 */
[----:B-1----:R-:W-:-:S03]  /*1ac0*/  IADD3 R13, PT, PT, R14, R13, R19 ;  /* 0x0000000d0e0d7210 */ /* 0x002fc60007ffe013 */
[----:B------:R-:W-:Y:S01]  /*1ad0*/  LDS R33, [R0+0x158] ;  /* 0x0001580000217984 */ /* 0x000fe20000000800 */
[----:B--2---:R-:W-:-:S03]  /*1ae0*/  IADD3 R6, PT, PT, R15, R18, R6 ;  /* 0x000000120f067210 */ /* 0x004fc60007ffe006 */
[----:B------:R-:W1:Y:S04]  /*1af0*/  LDS R36, [R0+0x280] ;  /* 0x0002800000247984 */ /* 0x000e680000000800 */
[----:B------:R-:W-:Y:S01]  /*1b00*/  LDS R18, [R8+0x298] ;  /* 0x0002980008127984 */ /* 0x000fe20000000800 */
[----:B-----5:R-:W-:-:S03]  /*1b10*/  IADD3 R14, PT, PT, R12, R11, R17 ;  /* 0x0000000b0c0e7210 */ /* 0x020fc60007ffe011 */
[----:B------:R-:W-:Y:S04]  /*1b20*/  LDS R20, [R8+0x3c8] ;  /* 0x0003c80008147984 */ /* 0x000fe80000000800 */
[----:B------:R-:W2:Y:S01]  /*1b30*/  LDS R17, [R8+0x3c0] ;  /* 0x0003c00008117984 */ /* 0x000ea20000000800 */
[----:B---3--:R-:W-:-:S03]  /*1b40*/  IADD3 R30, PT, PT, R32, R31, R30 ;  /* 0x0000001f201e7210 */ /* 0x008fc60007ffe01e */
[----:B------:R-:W-:Y:S04]  /*1b50*/  LDS R12, [R9+0x3c8] ;  /* 0x0003c800090c7984 */ /* 0x000fe80000000800 */
[----:B------:R-:W3:Y:S01]  /*1b60*/  LDS R11, [R9+0x3d0] ;  /* 0x0003d000090b7984 */ /* 0x000ee20000000800 */
[----:B0-----:R-:W-:-:S03]  /*1b70*/  IADD3 R21, PT, PT, R21, R24, R30 ;  /* 0x0000001815157210 */ /* 0x001fc60007ffe01e */
[----:B------:R-:W0:Y:S04]  /*1b80*/  LDS R19, [R8+0x3d0] ;  /* 0x0003d00008137984 */ /* 0x000e280000000800 */
[----:B------:R-:W-:Y:S01]  /*1b90*/  LDS R34, [R5+0x158] ;  /* 0x0001580005227984 */ /* 0x000fe20000000800 */
[----:B----4-:R-:W-:-:S03]  /*1ba0*/  IADD3 R7, PT, PT, R7, R16, R21 ;  /* 0x0000001007077210 */ /* 0x010fc60007ffe015 */
[----:B------:R-:W4:Y:S04]  /*1bb0*/  LDS R35, [R5+0x280] ;  /* 0x0002800005237984 */ /* 0x000f280000000800 */
[----:B------:R-:W-:Y:S04]  /*1bc0*/  LDS R29, [R0+0x288] ;  /* 0x00028800001d7984 */ /* 0x000fe80000000800 */
[----:B------:R-:W5:Y:S01]  /*1bd0*/  LDS R28, [R0+0x290] ;  /* 0x00029000001c7984 */ /* 0x000f620000000800 */
[----:B-1----:R-:W-:-:S03]  /*1be0*/  IADD3 R14, PT, PT, R36, R33, R14 ;  /* 0x00000021240e7210 */ /* 0x002fc60007ffe00e */
[----:B------:R-:W-:Y:S04]  /*1bf0*/  LDS R31, [R5+0x288] ;  /* 0x00028800051f7984 */ /* 0x000fe80000000800 */
[----:B------:R-:W1:Y:S04]  /*1c00*/  LDS R30, [R5+0x290] ;  /* 0x00029000051e7984 */ /* 0x000e680000000800 */
[----:B------:R-:W1:Y:S01]  /*1c10*/  LDS R16, [R9+0x3d8] ;  /* 0x0003d80009107984 */ /* 0x000e620000000800 */
[----:B--2---:R-:W-:-:S03]  /*1c20*/  IADD3 R7, PT, PT, R17, R18, R7 ;  /* 0x0000001211077210 */ /* 0x004fc60007ffe007 */
[----:B------:R-:W2:Y:S04]  /*1c30*/  LDS R15, [R8+0x3d8] ;  /* 0x0003d800080f7984 */ /* 0x000ea80000000800 */
[----:B------:R-:W-:Y:S01]  /*1c40*/  LDS R8, [R0+0x298] ;  /* 0x0002980000087984 */ /* 0x000fe20000000800 */
[----:B---3--:R-:W-:-:S03]  /*1c50*/  IADD3 R11, PT, PT, R11, R12, R6 ;  /* 0x0000000c0b0b7210 */ /* 0x008fc60007ffe006 */
[----:B------:R-:W3:Y:S01]  /*1c60*/  LDS R21, [R0+0x3c0] ;  /* 0x0003c00000157984 */ /* 0x000ee20000000800 */
[----:B0-----:R-:W-:-:S03]  /*1c70*/  IADD3 R20, PT, PT, R19, R20, R7 ;  /* 0x0000001413147210 */ /* 0x001fc60007ffe007 */
[----:B------:R-:W-:Y:S04]  /*1c80*/  LDS R9, [R5+0x298] ;  /* 0x0002980005097984 */ /* 0x000fe80000000800 */
[----:B------:R-:W0:Y:S01]  /*1c90*/  LDS R22, [R5+0x3c0] ;  /* 0x0003c00005167984 */ /* 0x000e220000000800 */
[----:B----4-:R-:W-:-:S03]  /*1ca0*/  IADD3 R13, PT, PT, R35, R34, R13 ;  /* 0x00000022230d7210 */ /* 0x010fc60007ffe00d */
[----:B------:R-:W-:Y:S04]  /*1cb0*/  LDS R25, [R0+0x3c8] ;  /* 0x0003c80000197984 */ /* 0x000fe80000000800 */
[----:B------:R-:W4:Y:S01]  /*1cc0*/  LDS R26, [R0+0x3d0] ;  /* 0x0003d000001a7984 */ /* 0x000f220000000800 */
[----:B-----5:R-:W-:-:S03]  /*1cd0*/  IADD3 R14, PT, PT, R28, R29, R14 ;  /* 0x0000001d1c0e7210 */ /* 0x020fc60007ffe00e */
[----:B------:R-:W-:Y:S04]  /*1ce0*/  LDS R23, [R5+0x3c8] ;  /* 0x0003c80005177984 */ /* 0x000fe80000000800 */
[----:B------:R-:W5:Y:S01]  /*1cf0*/  LDS R24, [R5+0x3d0] ;  /* 0x0003d00005187984 */ /* 0x000f620000000800 */
[----:B-1----:R-:W-:-:S03]  /*1d00*/  IADD3 R13, PT, PT, R30, R31, R13 ;  /* 0x0000001f1e0d7210 */ /* 0x002fc60007ffe00d */
[----:B------:R1:W5:Y:S01]  /*1d10*/  LDS R32, [R0+0x3d8] ;  /* 0x0003d80000207984 */ /* 0x0003620000000800 */
[----:B------:R-:W-:-:S03]  /*1d20*/  IMAD.IADD R16, R11, 0x1, R16 ;  /* 0x000000010b107824 */ /* 0x000fc600078e0210 */
[----:B------:R3:W5:Y:S01]  /*1d30*/  LDS R27, [R5+0x3d8] ;  /* 0x0003d800051b7984 */ /* 0x0007620000000800 */
[----:B--2---:R-:W-:-:S04]  /*1d40*/  IMAD.IADD R15, R20, 0x1, R15 ;  /* 0x00000001140f7824 */ /* 0x004fc800078e020f */
[C---:B-1----:R-:W-:Y:S01]  /*1d50*/  IMAD.IADD R0, R16.reuse, 0x1, R15 ;  /* 0x0000000110007824 */ /* 0x042fe200078e020f */
[----:B------:R-:W-:Y:S02]  /*1d60*/  VIMNMX.U32 R11, PT, PT, R16, R15, PT ;  /* 0x0000000f100b7248 */ /* 0x000fe40003fe0000 */
[----:B---3--:R-:W-:Y:S01]  /*1d70*/  IADD3 R8, PT, PT, R21, R8, R14 ;  /* 0x0000000815087210 */ /* 0x008fe20007ffe00e */
[----:B------:R-:W-:Y:S01]  /*1d80*/  IMAD R21, R10, R3, R4 ;  /* 0x000000030a157224 */ /* 0x000fe200078e0204 */
[----:B------:R-:W-:Y:S02]  /*1d90*/  SHF.R.U32.HI R0, RZ, 0x6, R0 ;  /* 0x00000006ff007819 */ /* 0x000fe40000011600 */
[----:B------:R-:W-:Y:S02]  /*1da0*/  VIMNMX.U32 R5, PT, PT, R16, R15, !PT ;  /* 0x0000000f10057248 */ /* 0x000fe40007fe0000 */
[----:B------:R-:W-:Y:S02]  /*1db0*/  LOP3.LUT R0, R0, 0xfffff, RZ, 0xc0, !PT ;  /* 0x000fffff00007812 */ /* 0x000fe400078ec0ff */
[----:B0-----:R-:W-:Y:S01]  /*1dc0*/  IADD3 R9, PT, PT, R22, R9, R13 ;  /* 0x0000000916097210 */ /* 0x001fe20007ffe00d */
[----:B------:R-:W-:Y:S01]  /*1dd0*/  IMAD.MOV.U32 R13, RZ, RZ, 0x1 ;  /* 0x00000001ff0d7424 */ /* 0x000fe200078e00ff */
[----:B------:R-:W-:-:S02]  /*1de0*/  VIMNMX.U32 R0, PT, PT, R0, 0xf, PT ;  /* 0x0000000f00007848 */ /* 0x000fc40003fe0000 */
[----:B------:R-:W-:Y:S02]  /*1df0*/  ISETP.GT.U32.AND P1, PT, R16, R15, PT ;  /* 0x0000000f1000720c */ /* 0x000fe40003f24070 */
[----:B------:R-:W-:Y:S01]  /*1e00*/  IADD3 R16, PT, PT, R4, 0x1, RZ ;  /* 0x0000000104107810 */ /* 0x000fe20007ffe0ff */
[----:B------:R-:W-:Y:S01]  /*1e10*/  IMAD.SHL.U32 R0, R0, 0x4, RZ ;  /* 0x0000000400007824 */ /* 0x000fe200078e00ff */
[----:B----4-:R-:W-:-:S05]  /*1e20*/  IADD3 R25, PT, PT, R26, R25, R8 ;  /* 0x000000191a197210 */ /* 0x010fca0007ffe008 */
[----:B------:R-:W0:Y:S01]  /*1e30*/  LDC R0, c[0x3][R0] ;  /* 0x00c0000000007b82 */ /* 0x000e220000000800 */
[----:B-----5:R-:W-:Y:S01]  /*1e40*/  IADD3 R24, PT, PT, R24, R23, R9 ;  /* 0x0000001718187210 */ /* 0x020fe20007ffe009 */
[----:B------:R-:W-:-:S03]  /*1e50*/  IMAD.IADD R25, R25, 0x1, R32 ;  /* 0x0000000119197824 */ /* 0x000fc600078e0220 */
[----:B------:R-:W-:-:S04]  /*1e60*/  IADD3 R24, PT, PT, R24, R27, RZ ;  /* 0x0000001b18187210 */ /* 0x000fc80007ffe0ff */
[CC--:B------:R-:W-:Y:S02]  /*1e70*/  VIMNMX.U32 R12, PT, PT, R24.reuse, R25.reuse, !PT ;  /* 0x00000019180c7248 */ /* 0x0c0fe40007fe0000 */
[CC--:B------:R-:W-:Y:S02]  /*1e80*/  VIMNMX.U32 R14, PT, PT, R24.reuse, R25.reuse, PT ;  /* 0x00000019180e7248 */ /* 0x0c0fe40003fe0000 */
[----:B------:R-:W-:Y:S01]  /*1e90*/  ISETP.GT.U32.AND P2, PT, R24, R25, PT ;  /* 0x000000191800720c */ /* 0x000fe20003f44070 */
[----:B------:R-:W-:-:S04]  /*1ea0*/  IMAD.WIDE.U32 R6, R12, R11, RZ ;  /* 0x0000000b0c067225 */ /* 0x000fc800078e00ff */
[----:B------:R-:W-:-:S03]  /*1eb0*/  IMAD.WIDE.U32 R8, R14, R5, RZ ;  /* 0x000000050e087225 */ /* 0x000fc600078e00ff */
[----:B------:R-:W-:Y:S02]  /*1ec0*/  ISETP.GT.U32.AND P0, PT, R6, R8, PT ;  /* 0x000000080600720c */ /* 0x000fe40003f04070 */
[----:B------:R-:W-:Y:S02]  /*1ed0*/  SEL R6, R13, 0x3, P1 ;  /* 0x000000030d067807 */ /* 0x000fe40000800000 */
[----:B------:R-:W-:Y:S02]  /*1ee0*/  ISETP.GT.U32.AND.EX P0, PT, R7, R9, PT, P0 ;  /* 0x000000090700720c */ /* 0x000fe40003f04100 */
[----:B------:R-:W-:Y:S02]  /*1ef0*/  SEL R7, RZ, 0x2, P2 ;  /* 0x00000002ff077807 */ /* 0x000fe40001000000 */
[----:B------:R-:W-:Y:S02]  /*1f00*/  SEL R11, R14, R11, P0 ;  /* 0x0000000b0e0b7207 */ /* 0x000fe40000000000 */
[----:B------:R-:W-:-:S02]  /*1f10*/  SEL R8, R7, R6, P0 ;  /* 0x0000000607087207 */ /* 0x000fc40000000000 */
[----:B------:R-:W-:Y:S02]  /*1f20*/  SEL R6, R6, R7, P0 ;  /* 0x0000000706067207 */ /* 0x000fe40000000000 */
[----:B------:R-:W-:Y:S01]  /*1f30*/  SEL R5, R12, R5, P0 ;  /* 0x000000050c057207 */ /* 0x000fe20000000000 */
[----:B------:R-:W-:Y:S02]  /*1f40*/  IMAD.SHL.U32 R13, R8, 0x2, RZ ;  /* 0x00000002080d7824 */ /* 0x000fe400078e00ff */
[----:B------:R-:W-:-:S03]  /*1f50*/  IMAD R8, R11, 0x9, RZ ;  /* 0x000000090b087824 */ /* 0x000fc600078e02ff */
[----:B------:R-:W-:Y:S02]  /*1f60*/  LEA.HI R7, R6, R13, RZ, 0x1f ;  /* 0x0000000d06077211 */ /* 0x000fe400078ff8ff */
[----:B------:R-:W-:Y:S02]  /*1f70*/  SHF.L.U32 R6, R11, 0x1, RZ ;  /* 0x000000010b067819 */ /* 0x000fe400000006ff */
[----:B------:R-:W-:Y:S01]  /*1f80*/  LOP3.LUT R12, R13, 0x2, RZ, 0xc0, !PT ;  /* 0x000000020d0c7812 */ /* 0x000fe200078ec0ff */
[----:B------:R-:W-:Y:S01]  /*1f90*/  IMAD.SHL.U32 R14, R7, 0x4, RZ ;  /* 0x00000004070e7824 */ /* 0x000fe200078e00ff */
[C---:B------:R-:W-:Y:S01]  /*1fa0*/  ISETP.GT.U32.AND P0, PT, R5.reuse, R6, PT ;  /* 0x000000060500720c */ /* 0x040fe20003f04070 */
[----:B------:R-:W-:Y:S02]  /*1fb0*/  IMAD.SHL.U32 R7, R5, 0x2, RZ ;  /* 0x0000000205077824 */ /* 0x000fe400078e00ff */
[----:B------:R-:W-:Y:S01]  /*1fc0*/  IMAD R13, R10, R3, R3 ;  /* 0x000000030a0d7224 */ /* 0x000fe200078e0203 */
[----:B------:R-:W-:-:S02]  /*1fd0*/  SEL R5, RZ, 0x1, !P0 ;  /* 0x00000001ff057807 */ /* 0x000fc40004000000 */
[----:B------:R-:W-:Y:S02]  /*1fe0*/  ISETP.GT.U32.AND P1, PT, R7, R8, PT ;  /* 0x000000080700720c */ /* 0x000fe40003f24070 */
[C---:B------:R-:W-:Y:S01]  /*1ff0*/  ISETP.EQ.AND P3, PT, R14.reuse, RZ, PT ;  /* 0x000000ff0e00720c */ /* 0x040fe20003f62270 */
[----:B------:R-:W1:Y:S01]  /*2000*/  LDC.64 R6, c[0x0][0x388] ;  /* 0x0000e200ff067b82 */ /* 0x000e620000000a00 */
[----:B------:R-:W-:Y:S02]  /*2010*/  SEL R11, R5, 0x2, !P1 ;  /* 0x00000002050b7807 */ /* 0x000fe40004800000 */
[C---:B------:R-:W-:Y:S02]  /*2020*/  ISETP.EQ.AND P6, PT, R14.reuse, 0x4, PT ;  /* 0x000000040e00780c */ /* 0x040fe40003fc2270 */
[C---:B------:R-:W-:Y:S01]  /*2030*/  ISETP.NE.AND P0, PT, R11.reuse, RZ, PT ;  /* 0x000000ff0b00720c */ /* 0x040fe20003f05270 */
[----:B------:R-:W-:Y:S01]  /*2040*/  IMAD.IADD R11, R11, 0x1, R12 ;  /* 0x000000010b0b7824 */ /* 0x000fe200078e020c */
[C---:B------:R-:W-:Y:S01]  /*2050*/  ISETP.EQ.AND P4, PT, R14.reuse, 0x8, PT ;  /* 0x000000080e00780c */ /* 0x040fe20003f82270 */
[----:B------:R-:W2:Y:S01]  /*2060*/  LDC.64 R8, c[0x0][0x390] ;  /* 0x0000e400ff087b82 */ /* 0x000ea20000000a00 */
[----:B------:R-:W-:-:S02]  /*2070*/  ISETP.EQ.AND P2, PT, R14, 0xc, PT ;  /* 0x0000000c0e00780c */ /* 0x000fc40003f42270 */
[C---:B------:R-:W-:Y:S01]  /*2080*/  ISETP.EQ.AND P5, PT, R14.reuse, 0x10, PT ;  /* 0x000000100e00780c */ /* 0x040fe20003fa2270 */
[----:B------:R-:W-:Y:S01]  /*2090*/  @P3 IMAD.MOV.U32 R5, RZ, RZ, RZ ;  /* 0x000000ffff053224 */ /* 0x000fe200078e00ff */
[C---:B------:R-:W-:Y:S02]  /*20a0*/  ISETP.EQ.AND P1, PT, R14.reuse, 0x14, PT ;  /* 0x000000140e00780c */ /* 0x040fe40003f22270 */
[C---:B------:R-:W-:Y:S02]  /*20b0*/  ISETP.EQ.AND P3, PT, R14.reuse, 0x18, PT ;  /* 0x000000180e00780c */ /* 0x040fe40003f62270 */
[----:B------:R-:W-:Y:S01]  /*20c0*/  @P6 MOV R5, 0x1 ;  /* 0x0000000100056802 */ /* 0x000fe20000000f00 */
[----:B0-----:R-:W-:Y:S01]  /*20d0*/  @P0 IMAD R0, R11, 0x5, R0 ;  /* 0x000000050b000824 */ /* 0x001fe200078e0200 */
[----:B------:R-:W-:Y:S01]  /*20e0*/  ISETP.EQ.AND P6, PT, R14, 0x1c, PT ;  /* 0x0000001c0e00780c */ /* 0x000fe20003fc2270 */
[----:B------:R-:W-:Y:S01]  /*20f0*/  VIADD R11, R10, 0x1 ;  /* 0x000000010a0b7836 */ /* 0x000fe20000000000 */
[C---:B------:R-:W-:Y:S01]  /*2100*/  IADD3 R12, PT, PT, R4.reuse, 0x3, RZ ;  /* 0x00000003040c7810 */ /* 0x040fe20007ffe0ff */
[----:B------:R-:W-:Y:S01]  /*2110*/  VIADD R14, R4, 0x2 ;  /* 0x00000002040e7836 */ /* 0x000fe20000000000 */
[-C--:B------:R-:W-:Y:S01]  /*2120*/  ISETP.GE.U32.AND P0, PT, R16, R3.reuse, PT ;  /* 0x000000031000720c */ /* 0x080fe20003f06070 */
[----:B------:R-:W-:Y:S01]  /*2130*/  @P4 IMAD.MOV.U32 R5, RZ, RZ, RZ ;  /* 0x000000ffff054224 */ /* 0x000fe200078e00ff */
[----:B------:R-:W-:Y:S01]  /*2140*/  ISETP.GE.U32.AND P4, PT, R11, R2, PT ;  /* 0x000000020b00720c */ /* 0x000fe20003f86070 */
[----:B------:R-:W-:Y:S01]  /*2150*/  @P2 IMAD.MOV.U32 R5, RZ, RZ, 0x2 ;  /* 0x00000002ff052424 */ /* 0x000fe200078e00ff */
[----:B------:R-:W-:Y:S01]  /*2160*/  ISETP.GE.U32.AND P2, PT, R14, R3, PT ;  /* 0x000000030e00720c */ /* 0x000fe20003f46070 */
[----:B------:R-:W-:-:S02]  /*2170*/  @P5 IMAD.MOV.U32 R5, RZ, RZ, 0x2 ;  /* 0x00000002ff055424 */ /* 0x000fc400078e00ff */
[----:B------:R-:W-:Y:S01]  /*2180*/  @P1 IMAD.MOV.U32 R5, RZ, RZ, 0x3 ;  /* 0x00000003ff051424 */ /* 0x000fe200078e00ff */
[----:B------:R-:W-:Y:S01]  /*2190*/  ISETP.GE.U32.AND P1, PT, R12, R3, PT ;  /* 0x000000030c00720c */ /* 0x000fe20003f26070 */
[----:B-1----:R-:W-:Y:S01]  /*21a0*/  IMAD.WIDE R18, R21, 0x4, R6 ;  /* 0x0000000415127825 */ /* 0x002fe200078e0206 */
[----:B------:R-:W-:-:S03]  /*21b0*/  ISETP.GE.U32.OR P5, PT, R11, R2, P2 ;  /* 0x000000020b00720c */ /* 0x000fc600017a6470 */
[----:B------:R-:W-:Y:S01]  /*21c0*/  @P3 IMAD.MOV.U32 R5, RZ, RZ, 0x1 ;  /* 0x00000001ff053424 */ /* 0x000fe200078e00ff */
[-C--:B------:R-:W-:Y:S01]  /*21d0*/  ISETP.GE.U32.OR P3, PT, R11, R2.reuse, P0 ;  /* 0x000000020b00720c */ /* 0x080fe20000766470 */
[----:B--2---:R-:W-:Y:S01]  /*21e0*/  IMAD.WIDE R20, R21, 0x4, R8 ;  /* 0x0000000415147825 */ /* 0x004fe200078e0208 */
[----:B------:R-:W-:Y:S03]  /*21f0*/  STG.E desc[UR8][R18.64], R0 ;  /* 0x0000000012007986 */ /* 0x000fe6000c101908 */
[----:B------:R-:W-:Y:S01]  /*2200*/  @P6 IMAD.MOV.U32 R5, RZ, RZ, 0x3 ;  /* 0x00000003ff056424 */ /* 0x000fe200078e00ff */
[----:B------:R-:W-:Y:S01]  /*2210*/  ISETP.GE.U32.OR P6, PT, R11, R2, P1 ;  /* 0x000000020b00720c */ /* 0x000fe20000fc6470 */
[----:B------:R-:W-:-:S03]  /*2220*/  @!P4 IMAD.WIDE R22, R3, 0x4, R18 ;  /* 0x000000040316c825 */ /* 0x000fc600078e0212 */
[----:B------:R-:W-:Y:S01]  /*2230*/  STG.E desc[UR8][R20.64], R5 ;  /* 0x0000000514007986 */ /* 0x000fe2000c101908 */
[----:B------:R-:W-:Y:S02]  /*2240*/  @!P4 IMAD.WIDE R24, R3, 0x4, R20 ;  /* 0x000000040318c825 */ /* 0x000fe400078e0214 */
[----:B------:R-:W-:Y:S01]  /*2250*/  @!P3 IADD3 R29, PT, PT, R16, R13, RZ ;  /* 0x0000000d101db210 */ /* 0x000fe20007ffe0ff */
[----:B------:R-:W-:Y:S01]  /*2260*/  @!P0 STG.E desc[UR8][R18.64+0x4], R0 ;  /* 0x0000040012008986 */ /* 0x000fe2000c101908 */
[----:B------:R-:W-:Y:S02]  /*2270*/  VIADD R11, R10, 0x2 ;  /* 0x000000020a0b7836 */ /* 0x000fe40000000000 */
[--C-:B------:R-:W-:Y:S01]  /*2280*/  @!P5 IMAD.IADD R15, R14, 0x1, R13.reuse ;  /* 0x000000010e0fd824 */ /* 0x100fe200078e020d */
[----:B------:R-:W-:Y:S01]  /*2290*/  @!P0 STG.E desc[UR8][R20.64+0x4], R5 ;  /* 0x0000040514008986 */ /* 0x000fe2000c101908 */
[----:B------:R-:W-:Y:S01]  /*22a0*/  @!P6 IMAD.IADD R17, R12, 0x1, R13 ;  /* 0x000000010c11e824 */ /* 0x000fe200078e020d */
[----:B------:R-:W-:Y:S01]  /*22b0*/  IADD3 R13, PT, PT, R13, R3, RZ ;  /* 0x000000030d0d7210 */ /* 0x000fe20007ffe0ff */
[C---:B------:R-:W-:Y:S01]  /*22c0*/  @!P3 IMAD.WIDE R26, R29.reuse, 0x4, R6 ;  /* 0x000000041d1ab825 */ /* 0x040fe200078e0206 */
[----:B------:R-:W-:Y:S03]  /*22d0*/  @!P2 STG.E desc[UR8][R18.64+0x8], R0 ;  /* 0x000008001200a986 */ /* 0x000fe6000c101908 */
[----:B------:R-:W-:Y:S01]  /*22e0*/  @!P3 IMAD.WIDE R28, R29, 0x4, R8 ;  /* 0x000000041d1cb825 */ /* 0x000fe200078e0208 */
[----:B------:R-:W-:Y:S03]  /*22f0*/  @!P2 STG.E desc[UR8][R20.64+0x8], R5 ;  /* 0x000008051400a986 */ /* 0x000fe6000c101908 */
[----:B------:R-:W-:Y:S01]  /*2300*/  IMAD.IADD R3, R13, 0x1, R3 ;  /* 0x000000010d037824 */ /* 0x000fe200078e0203 */
[----:B------:R0:W-:Y:S04]  /*2310*/  @!P1 STG.E desc[UR8][R18.64+0xc], R0 ;  /* 0x00000c0012009986 */ /* 0x0001e8000c101908 */
[----:B------:R1:W-:Y:S04]  /*2320*/  @!P1 STG.E desc[UR8][R20.64+0xc], R5 ;  /* 0x00000c0514009986 */ /* 0x0003e8000c101908 */
[----:B------:R2:W-:Y:S04]  /*2330*/  @!P4 STG.E desc[UR8][R22.64], R0 ;  /* 0x000000001600c986 */ /* 0x0005e8000c101908 */
[----:B------:R3:W-:Y:S01]  /*2340*/  @!P4 STG.E desc[UR8][R24.64], R5 ;  /* 0x000000051800c986 */ /* 0x0007e2000c101908 */
[----:B------:R-:W-:Y:S01]  /*2350*/  ISETP.GE.U32.AND P4, PT, R11, R2, PT ;  /* 0x000000020b00720c */ /* 0x000fe20003f86070 */
[----:B0-----:R-:W-:-:S02]  /*2360*/  @!P5 IMAD.WIDE R18, R15, 0x4, R6 ;  /* 0x000000040f12d825 */ /* 0x001fc400078e0206 */
[----:B------:R0:W-:Y:S02]  /*2370*/  @!P3 STG.E desc[UR8][R26.64], R0 ;  /* 0x000000001a00b986 */ /* 0x0001e4000c101908 */
[----:B-1----:R-:W-:Y:S02]  /*2380*/  @!P5 IMAD.WIDE R20, R15, 0x4, R8 ;  /* 0x000000040f14d825 */ /* 0x002fe400078e0208 */
[----:B------:R1:W-:Y:S01]  /*2390*/  @!P3 STG.E desc[UR8][R28.64], R5 ;  /* 0x000000051c00b986 */ /* 0x0003e2000c101908 */
[----:B------:R-:W-:Y:S01]  /*23a0*/  ISETP.GE.U32.OR P3, PT, R11, R2, P0 ;  /* 0x000000020b00720c */ /* 0x000fe20000766470 */
[C---:B--2---:R-:W-:Y:S02]  /*23b0*/  @!P6 IMAD.WIDE R22, R17.reuse, 0x4, R6 ;  /* 0x000000041116e825 */ /* 0x044fe400078e0206 */
[----:B------:R-:W-:Y:S02]  /*23c0*/  @!P5 STG.E desc[UR8][R18.64], R0 ;  /* 0x000000001200d986 */ /* 0x000fe4000c101908 */
[----:B---3--:R-:W-:-:S02]  /*23d0*/  @!P6 IMAD.WIDE R24, R17, 0x4, R8 ;  /* 0x000000041118e825 */ /* 0x008fc400078e0208 */
[----:B------:R-:W-:Y:S01]  /*23e0*/  @!P5 STG.E desc[UR8][R20.64], R5 ;  /* 0x000000051400d986 */ /* 0x000fe2000c101908 */
[-C--:B------:R-:W-:Y:S01]  /*23f0*/  ISETP.GE.U32.OR P5, PT, R11, R2.reuse, P1 ;  /* 0x000000020b00720c */ /* 0x080fe20000fa6470 */
[----:B------:R-:W-:Y:S02]  /*2400*/  @!P4 IMAD.IADD R15, R4, 0x1, R13 ;  /* 0x00000001040fc824 */ /* 0x000fe400078e020d */
[----:B------:R2:W-:Y:S01]  /*2410*/  @!P6 STG.E desc[UR8][R22.64], R0 ;  /* 0x000000001600e986 */ /* 0x0005e2000c101908 */
[----:B------:R-:W-:Y:S02]  /*2420*/  VIADD R17, R10, 0x3 ;  /* 0x000000030a117836 */ /* 0x000fe40000000000 */
[----:B0-----:R-:W-:Y:S01]  /*2430*/  @!P4 IMAD.WIDE R26, R15, 0x4, R6 ;  /* 0x000000040f1ac825 */ /* 0x001fe200078e0206 */
[----:B------:R0:W-:Y:S01]  /*2440*/  @!P6 STG.E desc[UR8][R24.64], R5 ;  /* 0x000000051800e986 */ /* 0x0001e2000c101908 */
[-C--:B------:R-:W-:Y:S02]  /*2450*/  ISETP.GE.U32.OR P6, PT, R11, R2.reuse, P2 ;  /* 0x000000020b00720c */ /* 0x080fe400017c6470 */
[----:B-1----:R-:W-:Y:S01]  /*2460*/  @!P4 IMAD.WIDE R28, R15, 0x4, R8 ;  /* 0x000000040f1cc825 */ /* 0x002fe200078e0208 */
[----:B------:R1:W-:Y:S01]  /*2470*/  @!P4 STG.E desc[UR8][R26.64], R0 ;  /* 0x000000001a00c986 */ /* 0x0003e2000c101908 */
[----:B------:R-:W-:-:S02]  /*2480*/  ISETP.GE.U32.OR P0, PT, R17, R2, P0 ;  /* 0x000000021100720c */ /* 0x000fc40000706470 */
[CC--:B------:R-:W-:Y:S01]  /*2490*/  ISETP.GE.U32.OR P2, PT, R17.reuse, R2.reuse, P2 ;  /* 0x000000021100720c */ /* 0x0c0fe20001746470 */
[----:B------:R-:W-:Y:S01]  /*24a0*/  @!P4 STG.E desc[UR8][R28.64], R5 ;  /* 0x000000051c00c986 */ /* 0x000fe2000c101908 */
[CC--:B------:R-:W-:Y:S01]  /*24b0*/  ISETP.GE.U32.AND P4, PT, R17.reuse, R2.reuse, PT ;  /* 0x000000021100720c */ /* 0x0c0fe20003f86070 */
[----:B------:R-:W-:Y:S01]  /*24c0*/  @!P3 IMAD.IADD R15, R16, 0x1, R13 ;  /* 0x00000001100fb824 */ /* 0x000fe200078e020d */
[----:B------:R-:W-:-:S03]  /*24d0*/  ISETP.GE.U32.OR P1, PT, R17, R2, P1 ;  /* 0x000000021100720c */ /* 0x000fc60000f26470 */
[----:B--2---:R-:W-:Y:S01]  /*24e0*/  @!P6 IADD3 R23, PT, PT, R14, R13, RZ ;  /* 0x0000000d0e17e210 */ /* 0x004fe20007ffe0ff */
[----:B------:R-:W-:Y:S02]  /*24f0*/  @!P5 IMAD.IADD R13, R12, 0x1, R13 ;  /* 0x000000010c0dd824 */ /* 0x000fe400078e020d */
[----:B------:R-:W-:-:S04]  /*2500*/  @!P3 IMAD.WIDE R10, R15, 0x4, R6 ;  /* 0x000000040f0ab825 */ /* 0x000fc800078e0206 */
[----:B------:R-:W-:Y:S01]  /*2510*/  @!P3 IMAD.WIDE R18, R15, 0x4, R8 ;  /* 0x000000040f12b825 */ /* 0x000fe200078e0208 */
[----:B------:R2:W-:Y:S03]  /*2520*/  @!P3 STG.E desc[UR8][R10.64], R0 ;  /* 0x000000000a00b986 */ /* 0x0005e6000c101908 */
[----:B------:R-:W-:Y:S01]  /*2530*/  @!P6 IMAD.WIDE R20, R23, 0x4, R6 ;  /* 0x000000041714e825 */ /* 0x000fe200078e0206 */
[----:B------:R3:W-:Y:S03]  /*2540*/  @!P3 STG.E desc[UR8][R18.64], R5 ;  /* 0x000000051200b986 */ /* 0x0007e6000c101908 */
[----:B------:R-:W-:Y:S01]  /*2550*/  @!P4 IMAD.IADD R15, R4, 0x1, R3 ;  /* 0x00000001040fc824 */ /* 0x000fe200078e0203 */
[----:B------:R4:W-:Y:S01]  /*2560*/  @!P6 STG.E desc[UR8][R20.64], R0 ;  /* 0x000000001400e986 */ /* 0x0009e2000c101908 */
[----:B0-----:R-:W-:-:S04]  /*2570*/  @!P5 IMAD.WIDE R24, R13, 0x4, R6 ;  /* 0x000000040d18d825 */ /* 0x001fc800078e0206 */
[----:B-1----:R-:W-:Y:S01]  /*2580*/  @!P5 IMAD.WIDE R26, R13, 0x4, R8 ;  /* 0x000000040d1ad825 */ /* 0x002fe200078e0208 */
[----:B------:R-:W-:-:S03]  /*2590*/  @!P0 IADD3 R13, PT, PT, R16, R3, RZ ;  /* 0x00000003100d8210 */ /* 0x000fc60007ffe0ff */
[----:B------:R-:W-:-:S04]  /*25a0*/  @!P6 IMAD.WIDE R22, R23, 0x4, R8 ;  /* 0x000000041716e825 */ /* 0x000fc800078e0208 */
[C---:B--2---:R-:W-:Y:S01]  /*25b0*/  @!P4 IMAD.WIDE R10, R15.reuse, 0x4, R6 ;  /* 0x000000040f0ac825 */ /* 0x044fe200078e0206 */
[----:B------:R0:W-:Y:S03]  /*25c0*/  @!P6 STG.E desc[UR8][R22.64], R5 ;  /* 0x000000051600e986 */ /* 0x0001e6000c101908 */
[----:B------:R-:W-:Y:S01]  /*25d0*/  @!P2 IMAD.IADD R29, R14, 0x1, R3 ;  /* 0x000000010e1da824 */ /* 0x000fe200078e0203 */
[----:B------:R1:W-:Y:S01]  /*25e0*/  @!P5 STG.E desc[UR8][R24.64], R0 ;  /* 0x000000001800d986 */ /* 0x0003e2000c101908 */
[----:B------:R-:W-:-:S03]  /*25f0*/  @!P4 IMAD.WIDE R14, R15, 0x4, R8 ;  /* 0x000000040f0ec825 */ /* 0x000fc600078e0208 */
[----:B------:R1:W-:Y:S01]  /*2600*/  @!P5 STG.E desc[UR8][R26.64], R5 ;  /* 0x000000051a00d986 */ /* 0x0003e2000c101908 */
[----:B------:R-:W-:-:S03]  /*2610*/  @!P0 IMAD.WIDE R16, R13, 0x4, R6 ;  /* 0x000000040d108825 */ /* 0x000fc600078e0206 */
[----:B------:R1:W-:Y:S01]  /*2620*/  @!P4 STG.E desc[UR8][R10.64], R0 ;  /* 0x000000000a00c986 */ /* 0x0003e2000c101908 */
[----:B---3--:R-:W-:-:S03]  /*2630*/  @!P0 IMAD.WIDE R18, R13, 0x4, R8 ;  /* 0x000000040d128825 */ /* 0x008fc600078e0208 */
[----:B------:R1:W-:Y:S01]  /*2640*/  @!P4 STG.E desc[UR8][R14.64], R5 ;  /* 0x000000050e00c986 */ /* 0x0003e2000c101908 */
[----:B----4-:R-:W-:-:S03]  /*2650*/  @!P2 IMAD.WIDE R20, R29, 0x4, R6 ;  /* 0x000000041d14a825 */ /* 0x010fc600078e0206 */
[----:B------:R1:W-:Y:S01]  /*2660*/  @!P0 STG.E desc[UR8][R16.64], R0 ;  /* 0x0000000010008986 */ /* 0x0003e2000c101908 */
[----:B0-----:R-:W-:-:S03]  /*2670*/  @!P2 IMAD.WIDE R22, R29, 0x4, R8 ;  /* 0x000000041d16a825 */ /* 0x001fc600078e0208 */
[----:B------:R1:W-:Y:S04]  /*2680*/  @!P0 STG.E desc[UR8][R18.64], R5 ;  /* 0x0000000512008986 */ /* 0x0003e8000c101908 */
[----:B------:R1:W-:Y:S04]  /*2690*/  @!P2 STG.E desc[UR8][R20.64], R0 ;  /* 0x000000001400a986 */ /* 0x0003e8000c101908 */
[----:B------:R1:W-:Y:S01]  /*26a0*/  @!P2 STG.E desc[UR8][R22.64], R5 ;  /* 0x000000051600a986 */ /* 0x0003e2000c101908 */
[----:B------:R-:W-:Y:S05]  /*26b0*/  @P1 EXIT ;  /* 0x000000000000194d */ /* 0x000fea0003800000 */
[----:B------:R-:W-:-:S04]  /*26c0*/  IMAD.IADD R3, R12, 0x1, R3 ;  /* 0x000000010c037824 */ /* 0x000fc800078e0203 */
[----:B------:R-:W-:-:S04]  /*26d0*/  IMAD.WIDE R6, R3, 0x4, R6 ;  /* 0x0000000403067825 */ /* 0x000fc800078e0206 */
[----:B------:R-:W-:Y:S01]  /*26e0*/  IMAD.WIDE R8, R3, 0x4, R8 ;  /* 0x0000000403087825 */ /* 0x000fe200078e0208 */
[----:B------:R-:W-:Y:S04]  /*26f0*/  STG.E desc[UR8][R6.64], R0 ;  /* 0x0000000006007986 */ /* 0x000fe8000c101908 */
[----:B------:R-:W-:Y:S01]  /*2700*/  STG.E desc[UR8][R8.64], R5 ;  /* 0x0000000508007986 */ /* 0x000fe2000c101908 */
[----:B------:R-:W-:Y:S05]  /*2710*/  EXIT ;  /* 0x000000000000794d */ /* 0x000fea0003800000 */
.L_x_80:
        /* <DEDUP_REMOVED lines=14> */
.L_x_82:


//--------------------- .nv.shared._Z20AlfFilterLuma_kernelPtPKtPKjS3_PKsPKiiii --------------------------
	.section	.nv.shared._Z20AlfFilterLuma_kernelPtPKtPKjS3_PKsPKiiii,"aw",@nobits
	.sectionflags	@""
	.align	2
.nv.shared._Z20AlfFilterLuma_kernelPtPKtPKjS3_PKsPKiiii:
	.zero		3912


//--------------------- .nv.shared.reserved.0     --------------------------
	.section	.nv.shared.reserved.0,"aw",@nobits
	.weak		__nv_reservedSMEM_offset_0_alias
	.size		__nv_reservedSMEM_offset_0_alias, 0, 64
	.other		__nv_reservedSMEM_offset_0_alias,@"STO_CUDA_RESERVED_SHARED STV_DEFAULT"
__nv_reservedSMEM_offset_0_alias:
	.zero		0
	.zero		64


//--------------------- .nv.shared._Z31gradientAndClassificationKernelPKtPjS1_jj --------------------------
	.section	.nv.shared._Z31gradientAndClassificationKernelPKtPjS1_jj,"aw",@nobits
	.sectionflags	@""
	.align	4
.nv.shared._Z31gradientAndClassificationKernelPKtPjS1_jj:
	.zero		33680


//--------------------- .nv.constant0._Z20AlfFilterLuma_kernelPtPKtPKjS3_PKsPKiiii --------------------------
	.section	.nv.constant0._Z20AlfFilterLuma_kernelPtPKtPKjS3_PKsPKiiii,"a",@progbits
	.sectionflags	@""
	.align	4
.nv.constant0._Z20AlfFilterLuma_kernelPtPKtPKjS3_PKsPKiiii:
	.zero		956


//--------------------- .nv.constant0._Z31gradientAndClassificationKernelPKtPjS1_jj --------------------------
	.section	.nv.constant0._Z31gradientAndClassificationKernelPKtPjS1_jj,"a",@progbits
	.sectionflags	@""
	.align	4
.nv.constant0._Z31gradientAndClassificationKernelPKtPjS1_jj:
	.zero		928


//--------------------- SYMBOLS --------------------------

	.type		.nv.reservedSmem.offset0,@object
	.size		.nv.reservedSmem.offset0,0x4
	.type		.nv.reservedSmem.cap,@object
	.size		.nv.reservedSmem.cap,0x4
